//
// Generated by NVIDIA NVVM Compiler
//
// Compiler Build ID: CL-36424714
// Cuda compilation tools, release 13.0, V13.0.88
// Based on NVVM 20.0.0
//

.version 9.0
.target sm_100
.address_size 64

	// .globl	_Z23Cu_SetInitialConditionsiiPfffff
// _ZZ23Cu_SetInitialConditionsiiPfffffE11s_ID_cblock has been demoted
// _ZZ10Cu_CollideiifPiPfE11s_ID_cblock has been demoted
// _ZZ9Cu_StreamiiPiPfE11s_ID_cblock has been demoted
// _ZZ9Cu_StreamiiPiPfE5s_F_p has been demoted
// _ZZ9Cu_StreamiiPiPfE6s_F_pb has been demoted

.visible .entry _Z23Cu_SetInitialConditionsiiPfffff(
	.param .u32 _Z23Cu_SetInitialConditionsiiPfffff_param_0,
	.param .u32 _Z23Cu_SetInitialConditionsiiPfffff_param_1,
	.param .u64 .ptr .align 1 _Z23Cu_SetInitialConditionsiiPfffff_param_2,
	.param .f32 _Z23Cu_SetInitialConditionsiiPfffff_param_3,
	.param .f32 _Z23Cu_SetInitialConditionsiiPfffff_param_4,
	.param .f32 _Z23Cu_SetInitialConditionsiiPfffff_param_5,
	.param .f32 _Z23Cu_SetInitialConditionsiiPfffff_param_6
)
{
	.reg .pred 	%p<3>;
	.reg .b32 	%r<66>;
	.reg .b32 	%f<58>;
	.reg .b64 	%rd<75>;
	// demoted variable
	.shared .align 4 .b8 _ZZ23Cu_SetInitialConditionsiiPfffffE11s_ID_cblock[64];
	ld.param.u32 	%r7, [_Z23Cu_SetInitialConditionsiiPfffff_param_0];
	ld.param.u32 	%r10, [_Z23Cu_SetInitialConditionsiiPfffff_param_1];
	ld.param.u64 	%rd2, [_Z23Cu_SetInitialConditionsiiPfffff_param_2];
	ld.param.f32 	%f10, [_Z23Cu_SetInitialConditionsiiPfffff_param_3];
	ld.param.f32 	%f11, [_Z23Cu_SetInitialConditionsiiPfffff_param_4];
	ld.param.f32 	%f12, [_Z23Cu_SetInitialConditionsiiPfffff_param_5];
	cvta.to.global.u64 	%rd1, %rd2;
	mov.u32 	%r11, %ctaid.x;
	mov.u32 	%r12, %ntid.x;
	mov.u32 	%r1, %tid.x;
	mad.lo.s32 	%r13, %r11, %r12, %r1;
	shl.b32 	%r14, %r1, 2;
	mov.u32 	%r15, _ZZ23Cu_SetInitialConditionsiiPfffffE11s_ID_cblock;
	add.s32 	%r16, %r15, %r14;
	setp.lt.s32 	%p1, %r13, %r10;
	selp.b32 	%r17, %r13, -1, %p1;
	st.shared.u32 	[%r16], %r17;
	bar.sync 	0;
	mul.f32 	%f13, %f12, %f12;
	fma.rn.f32 	%f14, %f11, %f11, %f13;
	mul.f32 	%f15, %f10, 0f3EE38E39;
	mul.f32 	%f16, %f14, 0f3FC00000;
	mov.f32 	%f17, 0f3F800000;
	sub.f32 	%f18, %f17, %f16;
	mul.f32 	%f1, %f15, %f18;
	mul.f32 	%f19, %f10, 0f3DE38E39;
	mul.f32 	%f20, %f11, 0f40400000;
	add.f32 	%f21, %f20, 0f3F800000;
	mul.f32 	%f22, %f11, 0f40900000;
	fma.rn.f32 	%f23, %f11, %f22, %f21;
	sub.f32 	%f24, %f23, %f16;
	mul.f32 	%f2, %f19, %f24;
	mul.lo.s32 	%r2, %r7, 3;
	mul.f32 	%f25, %f12, 0f40400000;
	add.f32 	%f26, %f25, 0f3F800000;
	mul.f32 	%f27, %f12, 0f40900000;
	fma.rn.f32 	%f28, %f12, %f27, %f26;
	sub.f32 	%f29, %f28, %f16;
	mul.f32 	%f3, %f19, %f29;
	sub.f32 	%f30, %f17, %f20;
	fma.rn.f32 	%f31, %f11, %f22, %f30;
	sub.f32 	%f32, %f31, %f16;
	mul.f32 	%f4, %f19, %f32;
	sub.f32 	%f33, %f17, %f25;
	fma.rn.f32 	%f34, %f12, %f27, %f33;
	sub.f32 	%f35, %f34, %f16;
	mul.f32 	%f5, %f19, %f35;
	add.f32 	%f36, %f11, %f12;
	mul.f32 	%f37, %f10, 0f3CE38E39;
	fma.rn.f32 	%f38, %f36, 0f40400000, 0f3F800000;
	mul.f32 	%f39, %f36, 0f40900000;
	fma.rn.f32 	%f40, %f36, %f39, %f38;
	sub.f32 	%f41, %f40, %f16;
	mul.f32 	%f6, %f37, %f41;
	sub.f32 	%f42, %f12, %f11;
	fma.rn.f32 	%f43, %f42, 0f40400000, 0f3F800000;
	mul.f32 	%f44, %f42, 0f40900000;
	fma.rn.f32 	%f45, %f42, %f44, %f43;
	sub.f32 	%f46, %f45, %f16;
	mul.f32 	%f7, %f37, %f46;
	neg.f32 	%f47, %f11;
	sub.f32 	%f48, %f47, %f12;
	fma.rn.f32 	%f49, %f48, 0f40400000, 0f3F800000;
	mul.f32 	%f50, %f48, 0f40900000;
	fma.rn.f32 	%f51, %f48, %f50, %f49;
	sub.f32 	%f52, %f51, %f16;
	mul.f32 	%f8, %f37, %f52;
	sub.f32 	%f53, %f11, %f12;
	fma.rn.f32 	%f54, %f53, 0f40400000, 0f3F800000;
	mul.f32 	%f55, %f53, 0f40900000;
	fma.rn.f32 	%f56, %f53, %f55, %f54;
	sub.f32 	%f57, %f56, %f16;
	mul.f32 	%f9, %f37, %f57;
	add.s32 	%r64, %r15, 8;
	mov.b32 	%r65, 8;
$L__BB0_1:
	ld.shared.u32 	%r18, [%r64+-8];
	shl.b32 	%r19, %r18, 4;
	add.s32 	%r20, %r19, %r1;
	mul.wide.u32 	%rd3, %r20, 4;
	add.s64 	%rd4, %rd1, %rd3;
	st.global.f32 	[%rd4], %f1;
	add.s32 	%r21, %r20, %r2;
	mul.wide.u32 	%rd5, %r21, 4;
	add.s64 	%rd6, %rd1, %rd5;
	st.global.f32 	[%rd6], %f2;
	add.s32 	%r22, %r21, %r7;
	mul.wide.u32 	%rd7, %r22, 4;
	add.s64 	%rd8, %rd1, %rd7;
	st.global.f32 	[%rd8], %f3;
	mul.lo.s32 	%r23, %r7, -3;
	add.s32 	%r24, %r22, %r23;
	mul.wide.u32 	%rd9, %r24, 4;
	add.s64 	%rd10, %rd1, %rd9;
	st.global.f32 	[%rd10], %f4;
	add.s32 	%r25, %r24, %r7;
	mul.wide.u32 	%rd11, %r25, 4;
	add.s64 	%rd12, %rd1, %rd11;
	st.global.f32 	[%rd12], %f5;
	mul.lo.s32 	%r26, %r7, 5;
	add.s32 	%r27, %r25, %r26;
	mul.wide.u32 	%rd13, %r27, 4;
	add.s64 	%rd14, %rd1, %rd13;
	st.global.f32 	[%rd14], %f6;
	add.s32 	%r28, %r27, %r7;
	mul.wide.u32 	%rd15, %r28, 4;
	add.s64 	%rd16, %rd1, %rd15;
	st.global.f32 	[%rd16], %f7;
	add.s32 	%r29, %r22, %r7;
	mul.wide.u32 	%rd17, %r29, 4;
	add.s64 	%rd18, %rd1, %rd17;
	st.global.f32 	[%rd18], %f8;
	add.s32 	%r30, %r29, %r7;
	mul.wide.u32 	%rd19, %r30, 4;
	add.s64 	%rd20, %rd1, %rd19;
	st.global.f32 	[%rd20], %f9;
	ld.shared.u32 	%r31, [%r64+-4];
	shl.b32 	%r32, %r31, 4;
	add.s32 	%r33, %r32, %r1;
	mul.wide.u32 	%rd21, %r33, 4;
	add.s64 	%rd22, %rd1, %rd21;
	st.global.f32 	[%rd22], %f1;
	add.s32 	%r34, %r33, %r2;
	mul.wide.u32 	%rd23, %r34, 4;
	add.s64 	%rd24, %rd1, %rd23;
	st.global.f32 	[%rd24], %f2;
	add.s32 	%r35, %r34, %r7;
	mul.wide.u32 	%rd25, %r35, 4;
	add.s64 	%rd26, %rd1, %rd25;
	st.global.f32 	[%rd26], %f3;
	add.s32 	%r36, %r35, %r23;
	mul.wide.u32 	%rd27, %r36, 4;
	add.s64 	%rd28, %rd1, %rd27;
	st.global.f32 	[%rd28], %f4;
	add.s32 	%r37, %r36, %r7;
	mul.wide.u32 	%rd29, %r37, 4;
	add.s64 	%rd30, %rd1, %rd29;
	st.global.f32 	[%rd30], %f5;
	add.s32 	%r38, %r37, %r26;
	mul.wide.u32 	%rd31, %r38, 4;
	add.s64 	%rd32, %rd1, %rd31;
	st.global.f32 	[%rd32], %f6;
	add.s32 	%r39, %r38, %r7;
	mul.wide.u32 	%rd33, %r39, 4;
	add.s64 	%rd34, %rd1, %rd33;
	st.global.f32 	[%rd34], %f7;
	add.s32 	%r40, %r35, %r7;
	mul.wide.u32 	%rd35, %r40, 4;
	add.s64 	%rd36, %rd1, %rd35;
	st.global.f32 	[%rd36], %f8;
	add.s32 	%r41, %r40, %r7;
	mul.wide.u32 	%rd37, %r41, 4;
	add.s64 	%rd38, %rd1, %rd37;
	st.global.f32 	[%rd38], %f9;
	ld.shared.u32 	%r42, [%r64];
	shl.b32 	%r43, %r42, 4;
	add.s32 	%r44, %r43, %r1;
	mul.wide.u32 	%rd39, %r44, 4;
	add.s64 	%rd40, %rd1, %rd39;
	st.global.f32 	[%rd40], %f1;
	add.s32 	%r45, %r44, %r2;
	mul.wide.u32 	%rd41, %r45, 4;
	add.s64 	%rd42, %rd1, %rd41;
	st.global.f32 	[%rd42], %f2;
	add.s32 	%r46, %r45, %r7;
	mul.wide.u32 	%rd43, %r46, 4;
	add.s64 	%rd44, %rd1, %rd43;
	st.global.f32 	[%rd44], %f3;
	add.s32 	%r47, %r46, %r23;
	mul.wide.u32 	%rd45, %r47, 4;
	add.s64 	%rd46, %rd1, %rd45;
	st.global.f32 	[%rd46], %f4;
	add.s32 	%r48, %r47, %r7;
	mul.wide.u32 	%rd47, %r48, 4;
	add.s64 	%rd48, %rd1, %rd47;
	st.global.f32 	[%rd48], %f5;
	add.s32 	%r49, %r48, %r26;
	mul.wide.u32 	%rd49, %r49, 4;
	add.s64 	%rd50, %rd1, %rd49;
	st.global.f32 	[%rd50], %f6;
	add.s32 	%r50, %r49, %r7;
	mul.wide.u32 	%rd51, %r50, 4;
	add.s64 	%rd52, %rd1, %rd51;
	st.global.f32 	[%rd52], %f7;
	add.s32 	%r51, %r46, %r7;
	mul.wide.u32 	%rd53, %r51, 4;
	add.s64 	%rd54, %rd1, %rd53;
	st.global.f32 	[%rd54], %f8;
	add.s32 	%r52, %r51, %r7;
	mul.wide.u32 	%rd55, %r52, 4;
	add.s64 	%rd56, %rd1, %rd55;
	st.global.f32 	[%rd56], %f9;
	ld.shared.u32 	%r53, [%r64+4];
	shl.b32 	%r54, %r53, 4;
	add.s32 	%r55, %r54, %r1;
	mul.wide.u32 	%rd57, %r55, 4;
	add.s64 	%rd58, %rd1, %rd57;
	st.global.f32 	[%rd58], %f1;
	add.s32 	%r56, %r55, %r2;
	mul.wide.u32 	%rd59, %r56, 4;
	add.s64 	%rd60, %rd1, %rd59;
	st.global.f32 	[%rd60], %f2;
	add.s32 	%r57, %r56, %r7;
	mul.wide.u32 	%rd61, %r57, 4;
	add.s64 	%rd62, %rd1, %rd61;
	st.global.f32 	[%rd62], %f3;
	add.s32 	%r58, %r57, %r23;
	mul.wide.u32 	%rd63, %r58, 4;
	add.s64 	%rd64, %rd1, %rd63;
	st.global.f32 	[%rd64], %f4;
	add.s32 	%r59, %r58, %r7;
	mul.wide.u32 	%rd65, %r59, 4;
	add.s64 	%rd66, %rd1, %rd65;
	st.global.f32 	[%rd66], %f5;
	add.s32 	%r60, %r59, %r26;
	mul.wide.u32 	%rd67, %r60, 4;
	add.s64 	%rd68, %rd1, %rd67;
	st.global.f32 	[%rd68], %f6;
	add.s32 	%r61, %r60, %r7;
	mul.wide.u32 	%rd69, %r61, 4;
	add.s64 	%rd70, %rd1, %rd69;
	st.global.f32 	[%rd70], %f7;
	add.s32 	%r62, %r57, %r7;
	mul.wide.u32 	%rd71, %r62, 4;
	add.s64 	%rd72, %rd1, %rd71;
	st.global.f32 	[%rd72], %f8;
	add.s32 	%r63, %r62, %r7;
	mul.wide.u32 	%rd73, %r63, 4;
	add.s64 	%rd74, %rd1, %rd73;
	st.global.f32 	[%rd74], %f9;
	add.s32 	%r65, %r65, 16;
	add.s32 	%r64, %r64, 16;
	setp.ne.s32 	%p2, %r65, 72;
	@%p2 bra 	$L__BB0_1;
	ret;

}
	// .globl	_Z10Cu_CollideiifPiPf
.visible .entry _Z10Cu_CollideiifPiPf(
	.param .u32 _Z10Cu_CollideiifPiPf_param_0,
	.param .u32 _Z10Cu_CollideiifPiPf_param_1,
	.param .f32 _Z10Cu_CollideiifPiPf_param_2,
	.param .u64 .ptr .align 1 _Z10Cu_CollideiifPiPf_param_3,
	.param .u64 .ptr .align 1 _Z10Cu_CollideiifPiPf_param_4
)
{
	.reg .pred 	%p<6>;
	.reg .b32 	%r<37>;
	.reg .b32 	%f<109>;
	.reg .b64 	%rd<22>;
	// demoted variable
	.shared .align 4 .b8 _ZZ10Cu_CollideiifPiPfE11s_ID_cblock[64];
	ld.param.u32 	%r8, [_Z10Cu_CollideiifPiPf_param_1];
	mov.u32 	%r9, %ctaid.x;
	mov.u32 	%r10, %ntid.x;
	mov.u32 	%r11, %tid.x;
	mad.lo.s32 	%r12, %r9, %r10, %r11;
	shl.b32 	%r13, %r11, 2;
	mov.u32 	%r35, _ZZ10Cu_CollideiifPiPfE11s_ID_cblock;
	add.s32 	%r14, %r35, %r13;
	setp.lt.s32 	%p1, %r12, %r8;
	selp.b32 	%r15, %r12, -1, %p1;
	st.shared.u32 	[%r14], %r15;
	bar.sync 	0;
	mov.b32 	%r36, 0;
	and.b32  	%r17, %r11, 12;
$L__BB1_1:
	ld.param.u64 	%rd21, [_Z10Cu_CollideiifPiPf_param_4];
	ld.param.f32 	%f108, [_Z10Cu_CollideiifPiPf_param_2];
	ld.param.u32 	%r34, [_Z10Cu_CollideiifPiPf_param_0];
	setp.eq.s32 	%p2, %r17, 12;
	ld.shared.u32 	%r18, [%r35];
	shr.s32 	%r19, %r18, 31;
	shr.u32 	%r20, %r19, 27;
	add.s32 	%r21, %r18, %r20;
	shr.s32 	%r22, %r21, 5;
	shl.b32 	%r23, %r18, 4;
	add.s32 	%r24, %r23, %r11;
	cvta.to.global.u64 	%rd2, %rd21;
	mul.wide.u32 	%rd3, %r24, 4;
	add.s64 	%rd4, %rd2, %rd3;
	ld.global.f32 	%f2, [%rd4];
	mad.lo.s32 	%r25, %r34, 3, %r24;
	mul.wide.u32 	%rd5, %r25, 4;
	add.s64 	%rd6, %rd2, %rd5;
	ld.global.f32 	%f3, [%rd6];
	add.s32 	%r26, %r25, %r34;
	mul.wide.u32 	%rd7, %r26, 4;
	add.s64 	%rd8, %rd2, %rd7;
	ld.global.f32 	%f4, [%rd8];
	mad.lo.s32 	%r27, %r34, -3, %r26;
	mul.wide.u32 	%rd9, %r27, 4;
	add.s64 	%rd10, %rd2, %rd9;
	ld.global.f32 	%f5, [%rd10];
	add.s32 	%r28, %r27, %r34;
	mul.wide.u32 	%rd11, %r28, 4;
	add.s64 	%rd12, %rd2, %rd11;
	ld.global.f32 	%f6, [%rd12];
	mad.lo.s32 	%r29, %r34, 5, %r28;
	mul.wide.u32 	%rd13, %r29, 4;
	add.s64 	%rd14, %rd2, %rd13;
	ld.global.f32 	%f7, [%rd14];
	add.s32 	%r30, %r29, %r34;
	mul.wide.u32 	%rd15, %r30, 4;
	add.s64 	%rd16, %rd2, %rd15;
	ld.global.f32 	%f8, [%rd16];
	add.s32 	%r31, %r26, %r34;
	mul.wide.u32 	%rd17, %r31, 4;
	add.s64 	%rd18, %rd2, %rd17;
	ld.global.f32 	%f9, [%rd18];
	add.s32 	%r32, %r31, %r34;
	mul.wide.u32 	%rd19, %r32, 4;
	add.s64 	%rd20, %rd2, %rd19;
	ld.global.f32 	%f10, [%rd20];
	add.f32 	%f11, %f2, %f3;
	add.f32 	%f12, %f11, %f4;
	add.f32 	%f13, %f12, %f5;
	add.f32 	%f14, %f13, %f6;
	add.f32 	%f15, %f14, %f7;
	add.f32 	%f16, %f15, %f8;
	add.f32 	%f17, %f16, %f9;
	add.f32 	%f18, %f17, %f10;
	sub.f32 	%f19, %f3, %f5;
	add.f32 	%f20, %f19, %f7;
	sub.f32 	%f21, %f20, %f8;
	sub.f32 	%f22, %f21, %f9;
	add.f32 	%f23, %f22, %f10;
	div.rn.f32 	%f24, %f23, %f18;
	sub.f32 	%f25, %f4, %f6;
	add.f32 	%f26, %f25, %f7;
	add.f32 	%f27, %f26, %f8;
	sub.f32 	%f28, %f27, %f9;
	sub.f32 	%f29, %f28, %f10;
	div.rn.f32 	%f30, %f29, %f18;
	mul.f32 	%f31, %f30, %f30;
	fma.rn.f32 	%f32, %f24, %f24, %f31;
	mov.f32 	%f33, 0f3F800000;
	sub.f32 	%f34, %f33, %f108;
	mul.f32 	%f35, %f18, 0f3EE38E39;
	mul.f32 	%f36, %f32, 0f3FC00000;
	sub.f32 	%f37, %f33, %f36;
	mul.f32 	%f38, %f35, %f37;
	mul.f32 	%f39, %f108, %f38;
	fma.rn.f32 	%f40, %f34, %f2, %f39;
	mul.f32 	%f41, %f18, 0f3DE38E39;
	mul.f32 	%f42, %f24, 0f40400000;
	add.f32 	%f43, %f42, 0f3F800000;
	mul.f32 	%f44, %f24, 0f40900000;
	fma.rn.f32 	%f45, %f24, %f44, %f43;
	sub.f32 	%f46, %f45, %f36;
	mul.f32 	%f47, %f41, %f46;
	mul.f32 	%f48, %f108, %f47;
	fma.rn.f32 	%f49, %f34, %f3, %f48;
	mul.f32 	%f50, %f30, 0f40400000;
	add.f32 	%f51, %f50, 0f3F800000;
	mul.f32 	%f52, %f30, 0f40900000;
	fma.rn.f32 	%f53, %f30, %f52, %f51;
	sub.f32 	%f54, %f53, %f36;
	mul.f32 	%f55, %f41, %f54;
	mul.f32 	%f56, %f108, %f55;
	fma.rn.f32 	%f57, %f34, %f4, %f56;
	sub.f32 	%f58, %f33, %f42;
	fma.rn.f32 	%f59, %f24, %f44, %f58;
	sub.f32 	%f60, %f59, %f36;
	mul.f32 	%f61, %f41, %f60;
	mul.f32 	%f62, %f108, %f61;
	fma.rn.f32 	%f63, %f34, %f5, %f62;
	sub.f32 	%f64, %f33, %f50;
	fma.rn.f32 	%f65, %f30, %f52, %f64;
	sub.f32 	%f66, %f65, %f36;
	mul.f32 	%f67, %f41, %f66;
	mul.f32 	%f68, %f108, %f67;
	fma.rn.f32 	%f69, %f34, %f6, %f68;
	add.f32 	%f70, %f24, %f30;
	mul.f32 	%f71, %f18, 0f3CE38E39;
	fma.rn.f32 	%f72, %f70, 0f40400000, 0f3F800000;
	mul.f32 	%f73, %f70, 0f40900000;
	fma.rn.f32 	%f74, %f70, %f73, %f72;
	sub.f32 	%f75, %f74, %f36;
	mul.f32 	%f76, %f71, %f75;
	mul.f32 	%f77, %f108, %f76;
	fma.rn.f32 	%f78, %f34, %f7, %f77;
	sub.f32 	%f79, %f30, %f24;
	fma.rn.f32 	%f80, %f79, 0f40400000, 0f3F800000;
	mul.f32 	%f81, %f79, 0f40900000;
	fma.rn.f32 	%f82, %f79, %f81, %f80;
	sub.f32 	%f83, %f82, %f36;
	mul.f32 	%f84, %f71, %f83;
	mul.f32 	%f85, %f108, %f84;
	fma.rn.f32 	%f86, %f34, %f8, %f85;
	neg.f32 	%f87, %f24;
	sub.f32 	%f88, %f87, %f30;
	fma.rn.f32 	%f89, %f88, 0f40400000, 0f3F800000;
	mul.f32 	%f90, %f88, 0f40900000;
	fma.rn.f32 	%f91, %f88, %f90, %f89;
	sub.f32 	%f92, %f91, %f36;
	mul.f32 	%f93, %f71, %f92;
	mul.f32 	%f94, %f108, %f93;
	fma.rn.f32 	%f95, %f34, %f9, %f94;
	sub.f32 	%f96, %f24, %f30;
	fma.rn.f32 	%f97, %f96, 0f40400000, 0f3F800000;
	mul.f32 	%f98, %f96, 0f40900000;
	fma.rn.f32 	%f99, %f96, %f98, %f97;
	sub.f32 	%f100, %f99, %f36;
	mul.f32 	%f101, %f71, %f100;
	mul.f32 	%f102, %f108, %f101;
	fma.rn.f32 	%f103, %f34, %f10, %f102;
	and.b32  	%r33, %r22, -2147483617;
	setp.eq.s32 	%p3, %r33, 31;
	and.pred  	%p4, %p2, %p3;
	add.f32 	%f104, %f78, 0fBC088889;
	add.f32 	%f105, %f86, 0f3C088889;
	selp.f32 	%f106, %f104, %f78, %p4;
	selp.f32 	%f107, %f105, %f86, %p4;
	st.global.f32 	[%rd4], %f40;
	st.global.f32 	[%rd10], %f49;
	st.global.f32 	[%rd12], %f57;
	st.global.f32 	[%rd6], %f63;
	st.global.f32 	[%rd8], %f69;
	st.global.f32 	[%rd18], %f106;
	st.global.f32 	[%rd20], %f107;
	st.global.f32 	[%rd14], %f95;
	st.global.f32 	[%rd16], %f103;
	add.s32 	%r36, %r36, 1;
	add.s32 	%r35, %r35, 4;
	setp.ne.s32 	%p5, %r36, 16;
	@%p5 bra 	$L__BB1_1;
	ret;

}
	// .globl	_Z9Cu_StreamiiPiPf
.visible .entry _Z9Cu_StreamiiPiPf(
	.param .u32 _Z9Cu_StreamiiPiPf_param_0,
	.param .u32 _Z9Cu_StreamiiPiPf_param_1,
	.param .u64 .ptr .align 1 _Z9Cu_StreamiiPiPf_param_2,
	.param .u64 .ptr .align 1 _Z9Cu_StreamiiPiPf_param_3
)
{
	.reg .pred 	%p<56>;
	.reg .b32 	%r<122>;
	.reg .b32 	%f<31>;
	.reg .b64 	%rd<41>;
	// demoted variable
	.shared .align 4 .b8 _ZZ9Cu_StreamiiPiPfE11s_ID_cblock[64];
	// demoted variable
	.shared .align 4 .b8 _ZZ9Cu_StreamiiPiPfE5s_F_p[144];
	// demoted variable
	.shared .align 4 .b8 _ZZ9Cu_StreamiiPiPfE6s_F_pb[144];
	ld.param.u32 	%r29, [_Z9Cu_StreamiiPiPf_param_0];
	ld.param.u32 	%r32, [_Z9Cu_StreamiiPiPf_param_1];
	ld.param.u64 	%rd13, [_Z9Cu_StreamiiPiPf_param_3];
	cvta.to.global.u64 	%rd1, %rd13;
	mov.u32 	%r33, %ctaid.x;
	mov.u32 	%r34, %ntid.x;
	mov.u32 	%r1, %tid.x;
	mad.lo.s32 	%r35, %r33, %r34, %r1;
	and.b32  	%r2, %r1, 3;
	shr.u32 	%r36, %r1, 2;
	and.b32  	%r3, %r36, 3;
	shl.b32 	%r37, %r1, 2;
	mov.u32 	%r120, _ZZ9Cu_StreamiiPiPfE11s_ID_cblock;
	add.s32 	%r38, %r120, %r37;
	setp.lt.s32 	%p4, %r35, %r32;
	selp.b32 	%r39, %r35, -1, %p4;
	st.shared.u32 	[%r38], %r39;
	bar.sync 	0;
	mul.lo.s32 	%r40, %r3, 6;
	add.s32 	%r41, %r40, %r2;
	shl.b32 	%r42, %r41, 2;
	mov.u32 	%r43, _ZZ9Cu_StreamiiPiPfE5s_F_p;
	add.s32 	%r4, %r43, %r42;
	mul.lo.s32 	%r44, %r29, 3;
	mov.u32 	%r45, _ZZ9Cu_StreamiiPiPfE6s_F_pb;
	add.s32 	%r5, %r45, %r42;
	add.s32 	%r6, %r44, %r1;
	shl.b32 	%r46, %r40, 2;
	add.s32 	%r7, %r43, %r46;
	add.s32 	%r8, %r6, %r29;
	add.s32 	%r9, %r8, %r44;
	add.s32 	%r10, %r9, %r29;
	shl.b32 	%r11, %r29, 1;
	add.s32 	%r12, %r43, %r37;
	add.s32 	%r13, %r45, %r37;
	mov.b32 	%r121, 0;
$L__BB2_1:
	setp.gt.u32 	%p5, %r1, 35;
	ld.shared.u32 	%r16, [%r120];
	shr.s32 	%r47, %r16, 31;
	shr.u32 	%r48, %r47, 27;
	add.s32 	%r49, %r16, %r48;
	and.b32  	%r50, %r49, -32;
	sub.s32 	%r51, %r16, %r50;
	shr.s32 	%r52, %r49, 5;
	shr.u32 	%r53, %r52, 27;
	add.s32 	%r54, %r52, %r53;
	and.b32  	%r55, %r54, -32;
	sub.s32 	%r56, %r52, %r55;
	setp.lt.s32 	%p6, %r51, 31;
	shl.b32 	%r57, %r56, 5;
	add.s32 	%r58, %r57, %r51;
	add.s32 	%r59, %r58, 1;
	selp.b32 	%r17, %r59, -1, %p6;
	setp.lt.s32 	%p7, %r56, 31;
	add.s32 	%r60, %r58, 32;
	selp.b32 	%r18, %r60, -1, %p7;
	add.s32 	%r61, %r58, 33;
	selp.b32 	%r62, %r61, -1, %p7;
	selp.b32 	%r19, %r62, -1, %p6;
	@%p5 bra 	$L__BB2_3;
	mov.b32 	%r63, -1082130432;
	st.shared.u32 	[%r12], %r63;
	st.shared.u32 	[%r13], %r63;
$L__BB2_3:
	setp.gt.u32 	%p9, %r1, 19;
	@%p9 bra 	$L__BB2_5;
	mov.b32 	%r64, -1082130432;
	st.shared.u32 	[%r12+64], %r64;
	st.shared.u32 	[%r13+64], %r64;
$L__BB2_5:
	setp.gt.u32 	%p10, %r1, 3;
	@%p10 bra 	$L__BB2_7;
	mov.b32 	%r65, -1082130432;
	st.shared.u32 	[%r12+128], %r65;
	st.shared.u32 	[%r13+128], %r65;
$L__BB2_7:
	setp.eq.s32 	%p11, %r2, 0;
	bar.sync 	0;
	shl.b32 	%r66, %r16, 4;
	add.s32 	%r67, %r66, %r1;
	add.s32 	%r20, %r67, %r29;
	mul.wide.u32 	%rd14, %r20, 4;
	add.s64 	%rd2, %rd1, %rd14;
	ld.global.f32 	%f16, [%rd2];
	st.shared.f32 	[%r4+28], %f16;
	add.s32 	%r21, %r20, %r11;
	mul.wide.u32 	%rd15, %r21, 4;
	add.s64 	%rd3, %rd1, %rd15;
	ld.global.f32 	%f17, [%rd3];
	st.shared.f32 	[%r5+28], %f17;
	setp.gt.s32 	%p12, %r17, -1;
	and.pred  	%p1, %p11, %p12;
	shl.b32 	%r22, %r17, 4;
	not.pred 	%p13, %p1;
	@%p13 bra 	$L__BB2_9;
	add.s32 	%r68, %r6, %r22;
	mul.wide.u32 	%rd16, %r68, 4;
	add.s64 	%rd17, %rd1, %rd16;
	ld.global.f32 	%f18, [%rd17];
	mov.u32 	%r69, _ZZ9Cu_StreamiiPiPfE6s_F_pb;
	mad.lo.s32 	%r70, %r3, 24, %r69;
	st.shared.f32 	[%r70+44], %f18;
$L__BB2_9:
	bar.sync 	0;
	ld.shared.f32 	%f1, [%r5+32];
	setp.ltu.f32 	%p14, %f1, 0f00000000;
	@%p14 bra 	$L__BB2_11;
	st.global.f32 	[%rd2], %f1;
$L__BB2_11:
	ld.shared.f32 	%f2, [%r4+24];
	setp.ltu.f32 	%p15, %f2, 0f00000000;
	@%p15 bra 	$L__BB2_13;
	st.global.f32 	[%rd3], %f2;
$L__BB2_13:
	@%p13 bra 	$L__BB2_16;
	ld.shared.f32 	%f3, [%r7+40];
	setp.ltu.f32 	%p17, %f3, 0f00000000;
	@%p17 bra 	$L__BB2_16;
	add.s32 	%r71, %r6, %r22;
	mul.wide.u32 	%rd18, %r71, 4;
	add.s64 	%rd19, %rd1, %rd18;
	st.global.f32 	[%rd19], %f3;
$L__BB2_16:
	setp.gt.u32 	%p18, %r1, 35;
	bar.sync 	0;
	@%p18 bra 	$L__BB2_18;
	mov.b32 	%r72, -1082130432;
	st.shared.u32 	[%r12], %r72;
	st.shared.u32 	[%r13], %r72;
$L__BB2_18:
	setp.gt.u32 	%p19, %r1, 19;
	@%p19 bra 	$L__BB2_20;
	mov.b32 	%r73, -1082130432;
	st.shared.u32 	[%r12+64], %r73;
	st.shared.u32 	[%r13+64], %r73;
$L__BB2_20:
	setp.gt.u32 	%p20, %r1, 3;
	@%p20 bra 	$L__BB2_22;
	mov.b32 	%r74, -1082130432;
	st.shared.u32 	[%r12+128], %r74;
	st.shared.u32 	[%r13+128], %r74;
$L__BB2_22:
	setp.eq.s32 	%p21, %r3, 0;
	bar.sync 	0;
	add.s32 	%r75, %r20, %r29;
	mul.wide.u32 	%rd20, %r75, 4;
	add.s64 	%rd4, %rd1, %rd20;
	ld.global.f32 	%f19, [%rd4];
	st.shared.f32 	[%r4+28], %f19;
	add.s32 	%r23, %r21, %r29;
	mul.wide.u32 	%rd21, %r23, 4;
	add.s64 	%rd5, %rd1, %rd21;
	ld.global.f32 	%f20, [%rd5];
	st.shared.f32 	[%r5+28], %f20;
	setp.gt.s32 	%p22, %r18, -1;
	and.pred  	%p2, %p21, %p22;
	shl.b32 	%r24, %r18, 4;
	not.pred 	%p23, %p2;
	@%p23 bra 	$L__BB2_24;
	add.s32 	%r76, %r8, %r24;
	mul.wide.u32 	%rd22, %r76, 4;
	add.s64 	%rd23, %rd1, %rd22;
	ld.global.f32 	%f21, [%rd23];
	shl.b32 	%r77, %r2, 2;
	mov.u32 	%r78, _ZZ9Cu_StreamiiPiPfE6s_F_pb;
	add.s32 	%r79, %r78, %r77;
	st.shared.f32 	[%r79+124], %f21;
$L__BB2_24:
	bar.sync 	0;
	ld.shared.f32 	%f4, [%r5+52];
	setp.ltu.f32 	%p24, %f4, 0f00000000;
	@%p24 bra 	$L__BB2_26;
	st.global.f32 	[%rd4], %f4;
$L__BB2_26:
	ld.shared.f32 	%f5, [%r4+4];
	setp.ltu.f32 	%p25, %f5, 0f00000000;
	@%p25 bra 	$L__BB2_28;
	st.global.f32 	[%rd5], %f5;
$L__BB2_28:
	@%p23 bra 	$L__BB2_31;
	shl.b32 	%r80, %r2, 2;
	mov.u32 	%r81, _ZZ9Cu_StreamiiPiPfE5s_F_p;
	add.s32 	%r82, %r81, %r80;
	ld.shared.f32 	%f6, [%r82+100];
	setp.ltu.f32 	%p27, %f6, 0f00000000;
	@%p27 bra 	$L__BB2_31;
	add.s32 	%r83, %r8, %r24;
	mul.wide.u32 	%rd24, %r83, 4;
	add.s64 	%rd25, %rd1, %rd24;
	st.global.f32 	[%rd25], %f6;
$L__BB2_31:
	setp.gt.u32 	%p28, %r1, 35;
	bar.sync 	0;
	@%p28 bra 	$L__BB2_33;
	mov.b32 	%r84, -1082130432;
	st.shared.u32 	[%r12], %r84;
	st.shared.u32 	[%r13], %r84;
$L__BB2_33:
	setp.gt.u32 	%p29, %r1, 19;
	@%p29 bra 	$L__BB2_35;
	mov.b32 	%r85, -1082130432;
	st.shared.u32 	[%r12+64], %r85;
	st.shared.u32 	[%r13+64], %r85;
$L__BB2_35:
	setp.gt.u32 	%p30, %r1, 3;
	@%p30 bra 	$L__BB2_37;
	mov.b32 	%r86, -1082130432;
	st.shared.u32 	[%r12+128], %r86;
	st.shared.u32 	[%r13+128], %r86;
$L__BB2_37:
	shr.u32 	%r87, %r1, 2;
	or.b32  	%r88, %r87, %r1;
	and.b32  	%r89, %r88, 3;
	setp.eq.s32 	%p31, %r89, 0;
	bar.sync 	0;
	add.s32 	%r25, %r23, %r29;
	mul.wide.u32 	%rd26, %r25, 4;
	add.s64 	%rd6, %rd1, %rd26;
	ld.global.f32 	%f22, [%rd6];
	st.shared.f32 	[%r4+28], %f22;
	add.s32 	%r26, %r25, %r11;
	mul.wide.u32 	%rd27, %r26, 4;
	add.s64 	%rd7, %rd1, %rd27;
	ld.global.f32 	%f23, [%rd7];
	st.shared.f32 	[%r5+28], %f23;
	setp.gt.s32 	%p32, %r19, -1;
	and.pred  	%p3, %p31, %p32;
	shl.b32 	%r90, %r19, 4;
	add.s32 	%r91, %r9, %r90;
	mul.wide.u32 	%rd28, %r91, 4;
	add.s64 	%rd8, %rd1, %rd28;
	not.pred 	%p33, %p3;
	@%p33 bra 	$L__BB2_39;
	ld.global.f32 	%f24, [%rd8];
	st.shared.f32 	[_ZZ9Cu_StreamiiPiPfE6s_F_pb+140], %f24;
$L__BB2_39:
	@%p23 bra 	$L__BB2_41;
	add.s32 	%r92, %r9, %r24;
	mul.wide.u32 	%rd29, %r92, 4;
	add.s64 	%rd30, %rd1, %rd29;
	ld.global.f32 	%f25, [%rd30];
	shl.b32 	%r93, %r2, 2;
	mov.u32 	%r94, _ZZ9Cu_StreamiiPiPfE6s_F_pb;
	add.s32 	%r95, %r94, %r93;
	st.shared.f32 	[%r95+124], %f25;
$L__BB2_41:
	@%p13 bra 	$L__BB2_43;
	add.s32 	%r96, %r9, %r22;
	mul.wide.u32 	%rd31, %r96, 4;
	add.s64 	%rd32, %rd1, %rd31;
	ld.global.f32 	%f26, [%rd32];
	mov.u32 	%r97, _ZZ9Cu_StreamiiPiPfE6s_F_pb;
	mad.lo.s32 	%r98, %r3, 24, %r97;
	st.shared.f32 	[%r98+44], %f26;
$L__BB2_43:
	bar.sync 	0;
	ld.shared.f32 	%f7, [%r5+56];
	setp.ltu.f32 	%p36, %f7, 0f00000000;
	@%p36 bra 	$L__BB2_45;
	st.global.f32 	[%rd6], %f7;
$L__BB2_45:
	ld.shared.f32 	%f8, [%r4];
	setp.ltu.f32 	%p37, %f8, 0f00000000;
	@%p37 bra 	$L__BB2_47;
	st.global.f32 	[%rd7], %f8;
$L__BB2_47:
	@%p33 bra 	$L__BB2_50;
	ld.shared.f32 	%f9, [%r4+112];
	setp.ltu.f32 	%p39, %f9, 0f00000000;
	@%p39 bra 	$L__BB2_50;
	st.global.f32 	[%rd8], %f9;
$L__BB2_50:
	@%p23 bra 	$L__BB2_53;
	shl.b32 	%r99, %r2, 2;
	mov.u32 	%r100, _ZZ9Cu_StreamiiPiPfE5s_F_p;
	add.s32 	%r101, %r100, %r99;
	ld.shared.f32 	%f10, [%r101+96];
	setp.ltu.f32 	%p41, %f10, 0f00000000;
	@%p41 bra 	$L__BB2_53;
	add.s32 	%r102, %r9, %r24;
	mul.wide.u32 	%rd33, %r102, 4;
	add.s64 	%rd34, %rd1, %rd33;
	st.global.f32 	[%rd34], %f10;
$L__BB2_53:
	@%p13 bra 	$L__BB2_56;
	ld.shared.f32 	%f11, [%r7+16];
	setp.ltu.f32 	%p43, %f11, 0f00000000;
	@%p43 bra 	$L__BB2_56;
	add.s32 	%r103, %r9, %r22;
	mul.wide.u32 	%rd35, %r103, 4;
	add.s64 	%rd36, %rd1, %rd35;
	st.global.f32 	[%rd36], %f11;
$L__BB2_56:
	setp.gt.u32 	%p44, %r1, 35;
	bar.sync 	0;
	@%p44 bra 	$L__BB2_58;
	mov.b32 	%r104, -1082130432;
	st.shared.u32 	[%r12], %r104;
	st.shared.u32 	[%r13], %r104;
$L__BB2_58:
	setp.gt.u32 	%p45, %r1, 19;
	@%p45 bra 	$L__BB2_60;
	mov.b32 	%r105, -1082130432;
	st.shared.u32 	[%r12+64], %r105;
	st.shared.u32 	[%r13+64], %r105;
$L__BB2_60:
	setp.gt.u32 	%p46, %r1, 3;
	@%p46 bra 	$L__BB2_62;
	mov.b32 	%r106, -1082130432;
	st.shared.u32 	[%r12+128], %r106;
	st.shared.u32 	[%r13+128], %r106;
$L__BB2_62:
	bar.sync 	0;
	add.s32 	%r107, %r26, %r29;
	mul.wide.u32 	%rd37, %r107, 4;
	add.s64 	%rd9, %rd1, %rd37;
	ld.global.f32 	%f27, [%rd9];
	st.shared.f32 	[%r4+28], %f27;
	add.s32 	%r108, %r25, %r29;
	mul.wide.u32 	%rd38, %r108, 4;
	add.s64 	%rd10, %rd1, %rd38;
	ld.global.f32 	%f28, [%rd10];
	st.shared.f32 	[%r5+28], %f28;
	add.s32 	%r109, %r10, %r24;
	mul.wide.u32 	%rd39, %r109, 4;
	add.s64 	%rd11, %rd1, %rd39;
	@%p23 bra 	$L__BB2_64;
	ld.global.f32 	%f29, [%rd11];
	shl.b32 	%r110, %r2, 2;
	mov.u32 	%r111, _ZZ9Cu_StreamiiPiPfE5s_F_p;
	add.s32 	%r112, %r111, %r110;
	st.shared.f32 	[%r112+124], %f29;
$L__BB2_64:
	sub.s32 	%r113, %r10, %r11;
	add.s32 	%r114, %r113, %r22;
	mul.wide.u32 	%rd40, %r114, 4;
	add.s64 	%rd12, %rd1, %rd40;
	@%p13 bra 	$L__BB2_66;
	ld.global.f32 	%f30, [%rd12];
	mov.u32 	%r115, _ZZ9Cu_StreamiiPiPfE6s_F_pb;
	mad.lo.s32 	%r116, %r3, 24, %r115;
	st.shared.f32 	[%r116+44], %f30;
$L__BB2_66:
	bar.sync 	0;
	ld.shared.f32 	%f12, [%r5+8];
	setp.ltu.f32 	%p49, %f12, 0f00000000;
	@%p49 bra 	$L__BB2_68;
	st.global.f32 	[%rd9], %f12;
$L__BB2_68:
	ld.shared.f32 	%f13, [%r4+48];
	setp.ltu.f32 	%p50, %f13, 0f00000000;
	@%p50 bra 	$L__BB2_70;
	st.global.f32 	[%rd10], %f13;
$L__BB2_70:
	@%p23 bra 	$L__BB2_73;
	shl.b32 	%r117, %r2, 2;
	mov.u32 	%r118, _ZZ9Cu_StreamiiPiPfE6s_F_pb;
	add.s32 	%r119, %r118, %r117;
	ld.shared.f32 	%f14, [%r119+104];
	setp.ltu.f32 	%p52, %f14, 0f00000000;
	@%p52 bra 	$L__BB2_73;
	st.global.f32 	[%rd11], %f14;
$L__BB2_73:
	@%p13 bra 	$L__BB2_76;
	ld.shared.f32 	%f15, [%r7+64];
	setp.ltu.f32 	%p54, %f15, 0f00000000;
	@%p54 bra 	$L__BB2_76;
	st.global.f32 	[%rd12], %f15;
$L__BB2_76:
	bar.sync 	0;
	add.s32 	%r121, %r121, 1;
	add.s32 	%r120, %r120, 4;
	setp.ne.s32 	%p55, %r121, 16;
	@%p55 bra 	$L__BB2_1;
	ret;

}


// ===== COMPILED SASS (sm_100) =====

	.target	sm_100

	.elftype	@"ET_EXEC"


//--------------------- .note.nv.tkinfo           --------------------------
	.section	.note.nv.tkinfo,"",@"SHT_NOTE"
	.sectionflags	@"SHF_NOTE_NV_TKINFO"
	.tkinfo
        /*0018*/ 	.word	0x00000002
        /*0030*/ 	.string	""
        /*0030*/ 	.string	"ptxas"
        /*0030*/ 	.string	"Cuda compilation tools, release 13.0, V13.0.88"
        /*0030*/ 	.string	"Build cuda_13.0.r13.0/compiler.36424714_0"
        /*0030*/ 	.string	"-arch sm_100 -m 64 "



//--------------------- .note.nv.cuinfo           --------------------------
	.section	.note.nv.cuinfo,"",@"SHT_NOTE"
	.sectionflags	@"SHF_NOTE_NV_CUINFO"
        /*0018*/ 	.short	0x0002
        /*001a*/ 	.short	0x0064
        /*001c*/ 	.short	0x0082
	.zero		2


//--------------------- .nv.info                  --------------------------
	.section	.nv.info,"",@"SHT_CUDA_INFO"
	.align	4


	//----- nvinfo : EIATTR_REGCOUNT
	.align		4
        /*0000*/ 	.byte	0x04, 0x2f
        /*0002*/ 	.short	(.L_1 - .L_0)
	.align		4
.L_0:
        /*0004*/ 	.word	index@(_Z23Cu_SetInitialConditionsiiPfffff)
        /*0008*/ 	.word	0x00000020


	//----- nvinfo : EIATTR_FRAME_SIZE
	.align		4
.L_1:
        /*000c*/ 	.byte	0x04, 0x11
        /*000e*/ 	.short	(.L_3 - .L_2)
	.align		4
.L_2:
        /*0010*/ 	.word	index@(_Z23Cu_SetInitialConditionsiiPfffff)
        /*0014*/ 	.word	0x00000000


	//----- nvinfo : EIATTR_REGCOUNT
	.align		4
.L_3:
        /*0018*/ 	.byte	0x04, 0x2f
        /*001a*/ 	.short	(.L_5 - .L_4)
	.align		4
.L_4:
        /*001c*/ 	.word	index@(_Z10Cu_CollideiifPiPf)
        /*0020*/ 	.word	0x00000030


	//----- nvinfo : EIATTR_FRAME_SIZE
	.align		4
.L_5:
        /*0024*/ 	.byte	0x04, 0x11
        /*0026*/ 	.short	(.L_7 - .L_6)
	.align		4
.L_6:
        /*0028*/ 	.word	index@($__internal_0_$__cuda_sm3x_div_rn_noftz_f32_slowpath)
        /*002c*/ 	.word	0x00000000


	//----- nvinfo : EIATTR_FRAME_SIZE
	.align		4
.L_7:
        /*0030*/ 	.byte	0x04, 0x11
        /*0032*/ 	.short	(.L_9 - .L_8)
	.align		4
.L_8:
        /*0034*/ 	.word	index@(_Z10Cu_CollideiifPiPf)
        /*0038*/ 	.word	0x00000000


	//----- nvinfo : EIATTR_REGCOUNT
	.align		4
.L_9:
        /*003c*/ 	.byte	0x04, 0x2f
        /*003e*/ 	.short	(.L_11 - .L_10)
	.align		4
.L_10:
        /*0040*/ 	.word	index@(_Z9Cu_StreamiiPiPf)
        /*0044*/ 	.word	0x00000020


	//----- nvinfo : EIATTR_FRAME_SIZE
	.align		4
.L_11:
        /*0048*/ 	.byte	0x04, 0x11
        /*004a*/ 	.short	(.L_13 - .L_12)
	.align		4
.L_12:
        /*004c*/ 	.word	index@(_Z9Cu_StreamiiPiPf)
        /*0050*/ 	.word	0x00000000


	//----- nvinfo : EIATTR_MIN_STACK_SIZE
	.align		4
.L_13:
        /*0054*/ 	.byte	0x04, 0x12
        /*0056*/ 	.short	(.L_15 - .L_14)
	.align		4
.L_14:
        /*0058*/ 	.word	index@(_Z9Cu_StreamiiPiPf)
        /*005c*/ 	.word	0x00000000


	//----- nvinfo : EIATTR_MIN_STACK_SIZE
	.align		4
.L_15:
        /*0060*/ 	.byte	0x04, 0x12
        /*0062*/ 	.short	(.L_17 - .L_16)
	.align		4
.L_16:
        /*0064*/ 	.word	index@(_Z10Cu_CollideiifPiPf)
        /*0068*/ 	.word	0x00000000


	//----- nvinfo : EIATTR_MIN_STACK_SIZE
	.align		4
.L_17:
        /*006c*/ 	.byte	0x04, 0x12
        /*006e*/ 	.short	(.L_19 - .L_18)
	.align		4
.L_18:
        /*0070*/ 	.word	index@(_Z23Cu_SetInitialConditionsiiPfffff)
        /*0074*/ 	.word	0x00000000
.L_19:


//--------------------- .nv.compat                --------------------------
	.section	.nv.compat,"",@"SHT_CUDA_COMPAT_INFO"
	.align	4
        /*0000*/ 	.byte	0x02, 0x09, 0x00, 0x00, 0x02, 0x02, 0x01, 0x00, 0x02, 0x05, 0x05, 0x00, 0x03, 0x07, 0x01, 0x01
        /*0010*/ 	.byte	0x02, 0x03, 0x00, 0x00, 0x02, 0x06, 0x01, 0x00, 0x04, 0x0b, 0x08, 0x00, 0x01, 0x00, 0x00, 0x00
        /*0020*/ 	.byte	0x00, 0x00, 0x00, 0x00


//--------------------- .nv.info._Z9Cu_StreamiiPiPf --------------------------
	.section	.nv.info._Z9Cu_StreamiiPiPf,"",@"SHT_CUDA_INFO"
	.sectionflags	@""
	.align	4


	//----- nvinfo : EIATTR_CUDA_API_VERSION
	.align		4
        /*0000*/ 	.byte	0x04, 0x37
        /*0002*/ 	.short	(.L_21 - .L_20)
.L_20:
        /*0004*/ 	.word	0x00000082


	//----- nvinfo : EIATTR_KPARAM_INFO
	.align		4
.L_21:
        /*0008*/ 	.byte	0x04, 0x17
        /*000a*/ 	.short	(.L_23 - .L_22)
.L_22:
        /*000c*/ 	.word	0x00000000
        /*0010*/ 	.short	0x0003
        /*0012*/ 	.short	0x0010
        /*0014*/ 	.byte	0x00, 0xf5, 0x21, 0x00


	//----- nvinfo : EIATTR_KPARAM_INFO
	.align		4
.L_23:
        /*0018*/ 	.byte	0x04, 0x17
        /*001a*/ 	.short	(.L_25 - .L_24)
.L_24:
        /*001c*/ 	.word	0x00000000
        /*0020*/ 	.short	0x0002
        /*0022*/ 	.short	0x0008
        /*0024*/ 	.byte	0x00, 0xf5, 0x21, 0x00


	//----- nvinfo : EIATTR_KPARAM_INFO
	.align		4
.L_25:
        /*0028*/ 	.byte	0x04, 0x17
        /*002a*/ 	.short	(.L_27 - .L_26)
.L_26:
        /*002c*/ 	.word	0x00000000
        /*0030*/ 	.short	0x0001
        /*0032*/ 	.short	0x0004
        /*0034*/ 	.byte	0x00, 0xf0, 0x11, 0x00


	//----- nvinfo : EIATTR_KPARAM_INFO
	.align		4
.L_27:
        /*0038*/ 	.byte	0x04, 0x17
        /*003a*/ 	.short	(.L_29 - .L_28)
.L_28:
        /*003c*/ 	.word	0x00000000
        /*0040*/ 	.short	0x0000
        /*0042*/ 	.short	0x0000
        /*0044*/ 	.byte	0x00, 0xf0, 0x11, 0x00


	//----- nvinfo : EIATTR_SPARSE_MMA_MASK
	.align		4
.L_29:
        /*0048*/ 	.byte	0x03, 0x50
        /*004a*/ 	.short	0x0000


	//----- nvinfo : EIATTR_MAXREG_COUNT
	.align		4
        /*004c*/ 	.byte	0x03, 0x1b
        /*004e*/ 	.short	0x00ff


	//----- nvinfo : EIATTR_NUM_BARRIERS
	.align		4
        /*0050*/ 	.byte	0x02, 0x4c
        /*0052*/ 	.byte	0x01
	.zero		1


	//----- nvinfo : EIATTR_MERCURY_ISA_VERSION
	.align		4
        /*0054*/ 	.byte	0x03, 0x5f
        /*0056*/ 	.short	0x0101


	//----- nvinfo : EIATTR_VRC_CTA_INIT_COUNT
	.align		4
        /*0058*/ 	.byte	0x02, 0x4a
	.zero		1
	.zero		1


	//----- nvinfo : EIATTR_EXIT_INSTR_OFFSETS
	.align		4
        /*005c*/ 	.byte	0x04, 0x1c
        /*005e*/ 	.short	(.L_31 - .L_30)


	//   ....[0]....
.L_30:
        /*0060*/ 	.word	0x00001310


	//----- nvinfo : EIATTR_CRS_STACK_SIZE
	.align		4
.L_31:
        /*0064*/ 	.byte	0x04, 0x1e
        /*0066*/ 	.short	(.L_33 - .L_32)
.L_32:
        /*0068*/ 	.word	0x00000000


	//----- nvinfo : EIATTR_CBANK_PARAM_SIZE
	.align		4
.L_33:
        /*006c*/ 	.byte	0x03, 0x19
        /*006e*/ 	.short	0x0018


	//----- nvinfo : EIATTR_PARAM_CBANK
	.align		4
        /*0070*/ 	.byte	0x04, 0x0a
        /*0072*/ 	.short	(.L_35 - .L_34)
	.align		4
.L_34:
        /*0074*/ 	.word	index@(.nv.constant0._Z9Cu_StreamiiPiPf)
        /*0078*/ 	.short	0x0380
        /*007a*/ 	.short	0x0018


	//----- nvinfo : EIATTR_SW_WAR
	.align		4
.L_35:
        /*007c*/ 	.byte	0x04, 0x36
        /*007e*/ 	.short	(.L_37 - .L_36)
.L_36:
        /*0080*/ 	.word	0x00000008
.L_37:


//--------------------- .nv.info._Z10Cu_CollideiifPiPf --------------------------
	.section	.nv.info._Z10Cu_CollideiifPiPf,"",@"SHT_CUDA_INFO"
	.sectionflags	@""
	.align	4


	//----- nvinfo : EIATTR_CUDA_API_VERSION
	.align		4
        /*0000*/ 	.byte	0x04, 0x37
        /*0002*/ 	.short	(.L_39 - .L_38)
.L_38:
        /*0004*/ 	.word	0x00000082


	//----- nvinfo : EIATTR_KPARAM_INFO
	.align		4
.L_39:
        /*0008*/ 	.byte	0x04, 0x17
        /*000a*/ 	.short	(.L_41 - .L_40)
.L_40:
        /*000c*/ 	.word	0x00000000
        /*0010*/ 	.short	0x0004
        /*0012*/ 	.short	0x0018
        /*0014*/ 	.byte	0x00, 0xf5, 0x21, 0x00


	//----- nvinfo : EIATTR_KPARAM_INFO
	.align		4
.L_41:
        /*0018*/ 	.byte	0x04, 0x17
        /*001a*/ 	.short	(.L_43 - .L_42)
.L_42:
        /*001c*/ 	.word	0x00000000
        /*0020*/ 	.short	0x0003
        /*0022*/ 	.short	0x0010
        /*0024*/ 	.byte	0x00, 0xf5, 0x21, 0x00


	//----- nvinfo : EIATTR_KPARAM_INFO
	.align		4
.L_43:
        /*0028*/ 	.byte	0x04, 0x17
        /*002a*/ 	.short	(.L_45 - .L_44)
.L_44:
        /*002c*/ 	.word	0x00000000
        /*0030*/ 	.short	0x0002
        /*0032*/ 	.short	0x0008
        /*0034*/ 	.byte	0x00, 0xf0, 0x11, 0x00


	//----- nvinfo : EIATTR_KPARAM_INFO
	.align		4
.L_45:
        /*0038*/ 	.byte	0x04, 0x17
        /*003a*/ 	.short	(.L_47 - .L_46)
.L_46:
        /*003c*/ 	.word	0x00000000
        /*0040*/ 	.short	0x0001
        /*0042*/ 	.short	0x0004
        /*0044*/ 	.byte	0x00, 0xf0, 0x11, 0x00


	//----- nvinfo : EIATTR_KPARAM_INFO
	.align		4
.L_47:
        /*0048*/ 	.byte	0x04, 0x17
        /*004a*/ 	.short	(.L_49 - .L_48)
.L_48:
        /*004c*/ 	.word	0x00000000
        /*0050*/ 	.short	0x0000
        /*0052*/ 	.short	0x0000
        /*0054*/ 	.byte	0x00, 0xf0, 0x11, 0x00


	//----- nvinfo : EIATTR_SPARSE_MMA_MASK
	.align		4
.L_49:
        /*0058*/ 	.byte	0x03, 0x50
        /*005a*/ 	.short	0x0000


	//----- nvinfo : EIATTR_MAXREG_COUNT
	.align		4
        /*005c*/ 	.byte	0x03, 0x1b
        /*005e*/ 	.short	0x00ff


	//----- nvinfo : EIATTR_NUM_BARRIERS
	.align		4
        /*0060*/ 	.byte	0x02, 0x4c
        /*0062*/ 	.byte	0x01
	.zero		1


	//----- nvinfo : EIATTR_MERCURY_ISA_VERSION
	.align		4
        /*0064*/ 	.byte	0x03, 0x5f
        /*0066*/ 	.short	0x0101


	//----- nvinfo : EIATTR_VRC_CTA_INIT_COUNT
	.align		4
        /*0068*/ 	.byte	0x02, 0x4a
	.zero		1
	.zero		1


	//----- nvinfo : EIATTR_EXIT_INSTR_OFFSETS
	.align		4
        /*006c*/ 	.byte	0x04, 0x1c
        /*006e*/ 	.short	(.L_51 - .L_50)


	//   ....[0]....
.L_50:
        /*0070*/ 	.word	0x00000ba0


	//----- nvinfo : EIATTR_CRS_STACK_SIZE
	.align		4
.L_51:
        /*0074*/ 	.byte	0x04, 0x1e
        /*0076*/ 	.short	(.L_53 - .L_52)
.L_52:
        /*0078*/ 	.word	0x00000000


	//----- nvinfo : EIATTR_CBANK_PARAM_SIZE
	.align		4
.L_53:
        /*007c*/ 	.byte	0x03, 0x19
        /*007e*/ 	.short	0x0020


	//----- nvinfo : EIATTR_PARAM_CBANK
	.align		4
        /*0080*/ 	.byte	0x04, 0x0a
        /*0082*/ 	.short	(.L_55 - .L_54)
	.align		4
.L_54:
        /*0084*/ 	.word	index@(.nv.constant0._Z10Cu_CollideiifPiPf)
        /*0088*/ 	.short	0x0380
        /*008a*/ 	.short	0x0020


	//----- nvinfo : EIATTR_SW_WAR
	.align		4
.L_55:
        /*008c*/ 	.byte	0x04, 0x36
        /*008e*/ 	.short	(.L_57 - .L_56)
.L_56:
        /*0090*/ 	.word	0x00000008
.L_57:


//--------------------- .nv.info._Z23Cu_SetInitialConditionsiiPfffff --------------------------
	.section	.nv.info._Z23Cu_SetInitialConditionsiiPfffff,"",@"SHT_CUDA_INFO"
	.sectionflags	@""
	.align	4


	//----- nvinfo : EIATTR_CUDA_API_VERSION
	.align		4
        /*0000*/ 	.byte	0x04, 0x37
        /*0002*/ 	.short	(.L_59 - .L_58)
.L_58:
        /*0004*/ 	.word	0x00000082


	//----- nvinfo : EIATTR_KPARAM_INFO
	.align		4
.L_59:
        /*0008*/ 	.byte	0x04, 0x17
        /*000a*/ 	.short	(.L_61 - .L_60)
.L_60:
        /*000c*/ 	.word	0x00000000
        /*0010*/ 	.short	0x0006
        /*0012*/ 	.short	0x001c
        /*0014*/ 	.byte	0x00, 0xf0, 0x11, 0x00


	//----- nvinfo : EIATTR_KPARAM_INFO
	.align		4
.L_61:
        /*0018*/ 	.byte	0x04, 0x17
        /*001a*/ 	.short	(.L_63 - .L_62)
.L_62:
        /*001c*/ 	.word	0x00000000
        /*0020*/ 	.short	0x0005
        /*0022*/ 	.short	0x0018
        /*0024*/ 	.byte	0x00, 0xf0, 0x11, 0x00


	//----- nvinfo : EIATTR_KPARAM_INFO
	.align		4
.L_63:
        /*0028*/ 	.byte	0x04, 0x17
        /*002a*/ 	.short	(.L_65 - .L_64)
.L_64:
        /*002c*/ 	.word	0x00000000
        /*0030*/ 	.short	0x0004
        /*0032*/ 	.short	0x0014
        /*0034*/ 	.byte	0x00, 0xf0, 0x11, 0x00


	//----- nvinfo : EIATTR_KPARAM_INFO
	.align		4
.L_65:
        /*0038*/ 	.byte	0x04, 0x17
        /*003a*/ 	.short	(.L_67 - .L_66)
.L_66:
        /*003c*/ 	.word	0x00000000
        /*0040*/ 	.short	0x0003
        /*0042*/ 	.short	0x0010
        /*0044*/ 	.byte	0x00, 0xf0, 0x11, 0x00


	//----- nvinfo : EIATTR_KPARAM_INFO
	.align		4
.L_67:
        /*0048*/ 	.byte	0x04, 0x17
        /*004a*/ 	.short	(.L_69 - .L_68)
.L_68:
        /*004c*/ 	.word	0x00000000
        /*0050*/ 	.short	0x0002
        /*0052*/ 	.short	0x0008
        /*0054*/ 	.byte	0x00, 0xf5, 0x21, 0x00


	//----- nvinfo : EIATTR_KPARAM_INFO
	.align		4
.L_69:
        /*0058*/ 	.byte	0x04, 0x17
        /*005a*/ 	.short	(.L_71 - .L_70)
.L_70:
        /*005c*/ 	.word	0x00000000
        /*0060*/ 	.short	0x0001
        /*0062*/ 	.short	0x0004
        /*0064*/ 	.byte	0x00, 0xf0, 0x11, 0x00


	//----- nvinfo : EIATTR_KPARAM_INFO
	.align		4
.L_71:
        /*0068*/ 	.byte	0x04, 0x17
        /*006a*/ 	.short	(.L_73 - .L_72)
.L_72:
        /*006c*/ 	.word	0x00000000
        /*0070*/ 	.short	0x0000
        /*0072*/ 	.short	0x0000
        /*0074*/ 	.byte	0x00, 0xf0, 0x11, 0x00


	//----- nvinfo : EIATTR_SPARSE_MMA_MASK
	.align		4
.L_73:
        /*0078*/ 	.byte	0x03, 0x50
        /*007a*/ 	.short	0x0000


	//----- nvinfo : EIATTR_MAXREG_COUNT
	.align		4
        /*007c*/ 	.byte	0x03, 0x1b
        /*007e*/ 	.short	0x00ff


	//----- nvinfo : EIATTR_NUM_BARRIERS
	.align		4
        /*0080*/ 	.byte	0x02, 0x4c
        /*0082*/ 	.byte	0x01
	.zero		1


	//----- nvinfo : EIATTR_MERCURY_ISA_VERSION
	.align		4
        /*0084*/ 	.byte	0x03, 0x5f
        /*0086*/ 	.short	0x0101


	//----- nvinfo : EIATTR_VRC_CTA_INIT_COUNT
	.align		4
        /*0088*/ 	.byte	0x02, 0x4a
	.zero		1
	.zero		1


	//----- nvinfo : EIATTR_EXIT_INSTR_OFFSETS
	.align		4
        /*008c*/ 	.byte	0x04, 0x1c
        /*008e*/ 	.short	(.L_75 - .L_74)


	//   ....[0]....
.L_74:
        /*0090*/ 	.word	0x00000b90


	//----- nvinfo : EIATTR_CBANK_PARAM_SIZE
	.align		4
.L_75:
        /*0094*/ 	.byte	0x03, 0x19
        /*0096*/ 	.short	0x0020


	//----- nvinfo : EIATTR_PARAM_CBANK
	.align		4
        /*0098*/ 	.byte	0x04, 0x0a
        /*009a*/ 	.short	(.L_77 - .L_76)
	.align		4
.L_76:
        /*009c*/ 	.word	index@(.nv.constant0._Z23Cu_SetInitialConditionsiiPfffff)
        /*00a0*/ 	.short	0x0380
        /*00a2*/ 	.short	0x0020


	//----- nvinfo : EIATTR_SW_WAR
	.align		4
.L_77:
        /*00a4*/ 	.byte	0x04, 0x36
        /*00a6*/ 	.short	(.L_79 - .L_78)
.L_78:
        /*00a8*/ 	.word	0x00000008
.L_79:


//--------------------- .nv.callgraph             --------------------------
	.section	.nv.callgraph,"",@"SHT_CUDA_CALLGRAPH"
	.align	4
	.sectionentsize	8
	.align		4
        /*0000*/ 	.word	0x00000000
	.align		4
        /*0004*/ 	.word	0xffffffff
	.align		4
        /*0008*/ 	.word	0x00000000
	.align		4
        /*000c*/ 	.word	0xfffffffe
	.align		4
        /*0010*/ 	.word	0x00000000
	.align		4
        /*0014*/ 	.word	0xfffffffd
	.align		4
        /*0018*/ 	.word	0x00000000
	.align		4
        /*001c*/ 	.word	0xfffffffc


//--------------------- .text._Z9Cu_StreamiiPiPf  --------------------------
	.section	.text._Z9Cu_StreamiiPiPf,"ax",@progbits
	.align	128
        .global         _Z9Cu_StreamiiPiPf
        .type           _Z9Cu_StreamiiPiPf,@function
        .size           _Z9Cu_StreamiiPiPf,(.L_x_36 - _Z9Cu_StreamiiPiPf)
        .other          _Z9Cu_StreamiiPiPf,@"STO_CUDA_ENTRY STV_DEFAULT"
_Z9Cu_StreamiiPiPf:
.text._Z9Cu_StreamiiPiPf:
[----:B------:R-:W-:Y:S01]  /*0000*/  LDC R1, c[0x0][0x37c] ;  /* 0x0000df00ff017b82 */ /* 0x000fe20000000800 */
[----:B------:R-:W0:Y:S07]  /*0010*/  S2R R0, SR_TID.X ;  /* 0x0000000000007919 */ /* 0x000e2e0000002100 */
[----:B------:R-:W1:Y:S01]  /*0020*/  S2UR UR4, SR_CTAID.X ;  /* 0x00000000000479c3 */ /* 0x000e620000002500 */
[----:B------:R-:W2:Y:S01]  /*0030*/  LDCU UR5, c[0x0][0x384] ;  /* 0x00007080ff0577ac */ /* 0x000ea20008000800 */
[----:B------:R-:W-:Y:S01]  /*0040*/  MOV R4, 0x400 ;  /* 0x0000040000047802 */ /* 0x000fe20000000f00 */
[----:B------:R-:W3:Y:S01]  /*0050*/  S2R R11, SR_CgaCtaId ;  /* 0x00000000000b7919 */ /* 0x000ee20000008800 */
[----:B------:R-:W4:Y:S03]  /*0060*/  LDCU.64 UR8, c[0x0][0x358] ;  /* 0x00006b00ff0877ac */ /* 0x000f260008000a00 */
[C---:B------:R-:W-:Y:S01]  /*0070*/  VIADD R6, R4.reuse, 0xd0 ;  /* 0x000000d004067836 */ /* 0x040fe20000000000 */
[----:B------:R-:W1:Y:S01]  /*0080*/  LDC R3, c[0x0][0x360] ;  /* 0x0000d800ff037b82 */ /* 0x000e620000000800 */
[----:B------:R-:W-:-:S07]  /*0090*/  VIADD R9, R4, 0x40 ;  /* 0x0000004004097836 */ /* 0x000fce0000000000 */
[----:B------:R-:W5:Y:S01]  /*00a0*/  LDC R23, c[0x0][0x380] ;  /* 0x0000e000ff177b82 */ /* 0x000f620000000800 */
[--C-:B0-----:R-:W-:Y:S01]  /*00b0*/  SHF.R.U32.HI R5, RZ, 0x2, R0.reuse ;  /* 0x00000002ff057819 */ /* 0x101fe20000011600 */
[--C-:B-1----:R-:W-:Y:S01]  /*00c0*/  IMAD R2, R3, UR4, R0.reuse ;  /* 0x0000000403027c24 */ /* 0x102fe2000f8e0200 */
[----:B------:R-:W-:Y:S01]  /*00d0*/  ISETP.GT.U32.AND P2, PT, R0, 0x23, PT ;  /* 0x000000230000780c */ /* 0x000fe20003f44070 */
[----:B------:R-:W-:Y:S01]  /*00e0*/  UMOV UR4, URZ ;  /* 0x000000ff00047c82 */ /* 0x000fe20008000000 */
[----:B---3--:R-:W-:Y:S02]  /*00f0*/  LEA R3, R11, R4, 0x18 ;  /* 0x000000040b037211 */ /* 0x008fe400078ec0ff */
[----:B--2---:R-:W-:Y:S02]  /*0100*/  ISETP.GE.AND P0, PT, R2, UR5, PT ;  /* 0x0000000502007c0c */ /* 0x004fe4000bf06270 */
[C---:B------:R-:W-:Y:S01]  /*0110*/  LOP3.LUT R4, R0.reuse, 0x3, RZ, 0xc0, !PT ;  /* 0x0000000300047812 */ /* 0x040fe200078ec0ff */
[----:B------:R-:W-:Y:S01]  /*0120*/  IMAD R7, R0, 0x4, R3 ;  /* 0x0000000400077824 */ /* 0x000fe200078e0203 */
[----:B------:R-:W-:Y:S01]  /*0130*/  SEL R8, R2, 0xffffffff, !P0 ;  /* 0xffffffff02087807 */ /* 0x000fe20004000000 */
[----:B-----5:R-:W-:Y:S01]  /*0140*/  IMAD R2, R23, 0x3, R0 ;  /* 0x0000000317027824 */ /* 0x020fe200078e0200 */
[----:B------:R-:W-:-:S02]  /*0150*/  LOP3.LUT R5, R5, 0x3, RZ, 0xc0, !PT ;  /* 0x0000000305057812 */ /* 0x000fc400078ec0ff */
[C---:B------:R-:W-:Y:S01]  /*0160*/  LEA R20, R11.reuse, R6, 0x18 ;  /* 0x000000060b147211 */ /* 0x040fe200078ec0ff */
[----:B------:R0:W-:Y:S01]  /*0170*/  STS [R7], R8 ;  /* 0x0000000807007388 */ /* 0x0001e20000000800 */
[----:B------:R-:W-:Y:S01]  /*0180*/  IMAD.IADD R6, R2, 0x1, R23 ;  /* 0x0000000102067824 */ /* 0x000fe200078e0217 */
[----:B------:R-:W-:Y:S01]  /*0190*/  LEA R22, R11, R9, 0x18 ;  /* 0x000000090b167211 */ /* 0x000fe200078ec0ff */
[----:B------:R-:W-:-:S04]  /*01a0*/  IMAD R21, R5, 0x6, R4 ;  /* 0x0000000605157824 */ /* 0x000fc800078e0204 */
[----:B------:R-:W-:Y:S02]  /*01b0*/  IMAD R9, R5, 0x18, R22 ;  /* 0x0000001805097824 */ /* 0x000fe400078e0216 */
[----:B0-----:R-:W-:Y:S02]  /*01c0*/  IMAD R8, R23, 0x3, R6 ;  /* 0x0000000317087824 */ /* 0x001fe400078e0206 */
[C---:B------:R-:W-:Y:S01]  /*01d0*/  IMAD R7, R0.reuse, 0x4, R20 ;  /* 0x0000000400077824 */ /* 0x040fe200078e0214 */
[C---:B------:R-:W-:Y:S01]  /*01e0*/  LEA R20, R21.reuse, R20, 0x2 ;  /* 0x0000001415147211 */ /* 0x040fe200078e10ff */
[--C-:B------:R-:W-:Y:S02]  /*01f0*/  IMAD R21, R21, 0x4, R22.reuse ;  /* 0x0000000415157824 */ /* 0x100fe400078e0216 */
[----:B------:R-:W-:Y:S02]  /*0200*/  IMAD R22, R0, 0x4, R22 ;  /* 0x0000000400167824 */ /* 0x000fe400078e0216 */
[----:B------:R-:W-:Y:S01]  /*0210*/  IMAD.IADD R23, R8, 0x1, R23 ;  /* 0x0000000108177824 */ /* 0x000fe200078e0217 */
[----:B----4-:R-:W-:Y:S06]  /*0220*/  BAR.SYNC.DEFER_BLOCKING 0x0 ;  /* 0x0000000000007b1d */ /* 0x010fec0000010000 */
.L_x_14:
[----:B012---:R-:W0:Y:S01]  /*0230*/  LDS R13, [R3] ;  /* 0x00000000030d7984 */ /* 0x007e220000000800 */
[C---:B------:R-:W-:Y:S01]  /*0240*/  ISETP.GT.U32.AND P1, PT, R0.reuse, 0x13, PT ;  /* 0x000000130000780c */ /* 0x040fe20003f24070 */
[----:B------:R-:W1:Y:S01]  /*0250*/  LDC R26, c[0x0][0x380] ;  /* 0x0000e000ff1a7b82 */ /* 0x000e620000000800 */
[----:B------:R-:W-:Y:S02]  /*0260*/  ISETP.GT.U32.AND P0, PT, R0, 0x3, PT ;  /* 0x000000030000780c */ /* 0x000fe40003f04070 */
[----:B------:R-:W-:-:S05]  /*0270*/  @!P2 MOV R17, 0xbf800000 ;  /* 0xbf8000000011a802 */ /* 0x000fca0000000f00 */
[----:B------:R-:W-:Y:S01]  /*0280*/  @!P2 STS [R22], R17 ;  /* 0x000000111600a388 */ /* 0x000fe20000000800 */
[----:B------:R-:W2:Y:S03]  /*0290*/  LDC.64 R10, c[0x0][0x390] ;  /* 0x0000e400ff0a7b82 */ /* 0x000ea60000000a00 */
[----:B------:R-:W-:Y:S01]  /*02a0*/  @!P1 IMAD.MOV.U32 R18, RZ, RZ, -0x40800000 ;  /* 0xbf800000ff129424 */ /* 0x000fe200078e00ff */
[----:B------:R3:W-:Y:S01]  /*02b0*/  @!P2 STS [R7], R17 ;  /* 0x000000110700a388 */ /* 0x0007e20000000800 */
[----:B------:R-:W-:-:S03]  /*02c0*/  @!P0 IMAD.MOV.U32 R19, RZ, RZ, -0x40800000 ;  /* 0xbf800000ff138424 */ /* 0x000fc600078e00ff */
[----:B------:R-:W-:Y:S04]  /*02d0*/  @!P1 STS [R22+0x40], R18 ;  /* 0x0000401216009388 */ /* 0x000fe80000000800 */
[----:B------:R4:W-:Y:S04]  /*02e0*/  @!P1 STS [R7+0x40], R18 ;  /* 0x0000401207009388 */ /* 0x0009e80000000800 */
[----:B------:R-:W-:Y:S04]  /*02f0*/  @!P0 STS [R22+0x80], R19 ;  /* 0x0000801316008388 */ /* 0x000fe80000000800 */
[----:B------:R5:W-:Y:S01]  /*0300*/  @!P0 STS [R7+0x80], R19 ;  /* 0x0000801307008388 */ /* 0x000be20000000800 */
[----:B0-----:R-:W-:-:S04]  /*0310*/  IMAD R27, R13, 0x10, R0 ;  /* 0x000000100d1b7824 */ /* 0x001fc800078e0200 */
[----:B-1----:R-:W-:-:S04]  /*0320*/  IMAD.IADD R27, R27, 0x1, R26 ;  /* 0x000000011b1b7824 */ /* 0x002fc800078e021a */
[----:B--2---:R-:W-:Y:S01]  /*0330*/  IMAD.WIDE.U32 R14, R27, 0x4, R10 ;  /* 0x000000041b0e7825 */ /* 0x004fe200078e000a */
[----:B------:R-:W-:Y:S06]  /*0340*/  BAR.SYNC.DEFER_BLOCKING 0x0 ;  /* 0x0000000000007b1d */ /* 0x000fec0000010000 */
[----:B------:R-:W2:Y:S01]  /*0350*/  LDG.E R28, desc[UR8][R14.64] ;  /* 0x000000080e1c7981 */ /* 0x000ea2000c1e1900 */
[----:B------:R-:W-:Y:S02]  /*0360*/  SHF.R.S32.HI R12, RZ, 0x1f, R13 ;  /* 0x0000001fff0c7819 */ /* 0x000fe4000001140d */
[----:B------:R-:W-:-:S02]  /*0370*/  LEA R29, R26, R27, 0x1 ;  /* 0x0000001b1a1d7211 */ /* 0x000fc400078e08ff */
[----:B------:R-:W-:-:S04]  /*0380*/  LEA.HI R12, R12, R13, RZ, 0x5 ;  /* 0x0000000d0c0c7211 */ /* 0x000fc800078f28ff */
[----:B------:R-:W-:Y:S02]  /*0390*/  SHF.R.S32.HI R16, RZ, 0x5, R12 ;  /* 0x00000005ff107819 */ /* 0x000fe4000001140c */
[----:B------:R-:W-:Y:S02]  /*03a0*/  LOP3.LUT R12, R12, 0xffffffe0, RZ, 0xc0, !PT ;  /* 0xffffffe00c0c7812 */ /* 0x000fe400078ec0ff */
[----:B---3--:R-:W-:-:S03]  /*03b0*/  LEA.HI R17, R16, R16, RZ, 0x5 ;  /* 0x0000001010117211 */ /* 0x008fc600078f28ff */
[----:B------:R-:W-:Y:S01]  /*03c0*/  IMAD.IADD R12, R13, 0x1, -R12 ;  /* 0x000000010d0c7824 */ /* 0x000fe200078e0a0c */
[----:B------:R-:W-:-:S04]  /*03d0*/  LOP3.LUT R17, R17, 0xffffffe0, RZ, 0xc0, !PT ;  /* 0xffffffe011117812 */ /* 0x000fc800078ec0ff */
[----:B------:R-:W-:Y:S02]  /*03e0*/  IADD3 R17, PT, PT, R16, -R17, RZ ;  /* 0x8000001110117210 */ /* 0x000fe40007ffe0ff */
[----:B------:R-:W-:Y:S02]  /*03f0*/  ISETP.GE.AND P3, PT, R12, 0x1f, PT ;  /* 0x0000001f0c00780c */ /* 0x000fe40003f66270 */
[C---:B------:R-:W-:Y:S01]  /*0400*/  ISETP.GE.AND P4, PT, R17.reuse, 0x1f, PT ;  /* 0x0000001f1100780c */ /* 0x040fe20003f86270 */
[----:B----4-:R-:W-:Y:S01]  /*0410*/  IMAD R18, R17, 0x20, R12 ;  /* 0x0000002011127824 */ /* 0x010fe200078e020c */
[----:B-----5:R-:W-:-:S03]  /*0420*/  P2R R19, PR, RZ, 0x8 ;  /* 0x00000008ff137803 */ /* 0x020fc60000000000 */
[----:B------:R-:W-:-:S05]  /*0430*/  VIADD R25, R18, 0x1 ;  /* 0x0000000112197836 */ /* 0x000fca0000000000 */
[----:B------:R-:W-:-:S04]  /*0440*/  SEL R25, R25, 0xffffffff, !P3 ;  /* 0xffffffff19197807 */ /* 0x000fc80005800000 */
[----:B------:R-:W-:-:S04]  /*0450*/  ISETP.GT.AND P3, PT, R25, -0x1, PT ;  /* 0xffffffff1900780c */ /* 0x000fc80003f64270 */
[----:B------:R-:W-:-:S13]  /*0460*/  ISETP.EQ.AND P3, PT, R4, RZ, P3 ;  /* 0x000000ff0400720c */ /* 0x000fda0001f62270 */
[----:B------:R-:W0:Y:S01]  /*0470*/  @P3 S2R R13, SR_CgaCtaId ;  /* 0x00000000000d3919 */ /* 0x000e220000008800 */
[----:B------:R-:W-:Y:S01]  /*0480*/  @P3 MOV R12, 0x400 ;  /* 0x00000400000c3802 */ /* 0x000fe20000000f00 */
[----:B------:R-:W-:-:S04]  /*0490*/  @P3 IMAD R17, R25, 0x10, R2 ;  /* 0x0000001019113824 */ /* 0x000fc800078e0202 */
[----:B------:R-:W-:Y:S02]  /*04a0*/  @P3 VIADD R12, R12, 0xd0 ;  /* 0x000000d00c0c3836 */ /* 0x000fe40000000000 */
[----:B------:R-:W-:-:S06]  /*04b0*/  @P3 IMAD.WIDE.U32 R16, R17, 0x4, R10 ;  /* 0x0000000411103825 */ /* 0x000fcc00078e000a */
[----:B------:R-:W3:Y:S01]  /*04c0*/  @P3 LDG.E R16, desc[UR8][R16.64] ;  /* 0x0000000810103981 */ /* 0x000ee2000c1e1900 */
[----:B0-----:R-:W-:Y:S01]  /*04d0*/  @P3 LEA R24, R13, R12, 0x18 ;  /* 0x0000000c0d183211 */ /* 0x001fe200078ec0ff */
[----:B------:R-:W-:Y:S02]  /*04e0*/  IMAD.WIDE.U32 R12, R29, 0x4, R10 ;  /* 0x000000041d0c7825 */ /* 0x000fe400078e000a */
[----:B--2---:R0:W-:Y:S04]  /*04f0*/  STS [R21+0x1c], R28 ;  /* 0x00001c1c15007388 */ /* 0x0041e80000000800 */
[----:B0-----:R-:W2:Y:S01]  /*0500*/  LDG.E R28, desc[UR8][R12.64] ;  /* 0x000000080c1c7981 */ /* 0x001ea2000c1e1900 */
[----:B------:R-:W-:Y:S01]  /*0510*/  @P3 IMAD R24, R5, 0x18, R24 ;  /* 0x0000001805183824 */ /* 0x000fe200078e0218 */
[----:B------:R-:W-:Y:S01]  /*0520*/  BSSY.RECONVERGENT B0, `(.L_x_0) ;  /* 0x0000014000007945 */ /* 0x000fe20003800200 */
[----:B------:R-:W-:Y:S01]  /*0530*/  IMAD.IADD R27, R27, 0x1, R26 ;  /* 0x000000011b1b7824 */ /* 0x000fe200078e021a */
[----:B--2---:R-:W-:Y:S04]  /*0540*/  STS [R20+0x1c], R28 ;  /* 0x00001c1c14007388 */ /* 0x004fe80000000800 */
[----:B---3--:R-:W-:Y:S01]  /*0550*/  @P3 STS [R24+0x2c], R16 ;  /* 0x00002c1018003388 */ /* 0x008fe20000000800 */
[----:B------:R-:W-:Y:S06]  /*0560*/  BAR.SYNC.DEFER_BLOCKING 0x0 ;  /* 0x0000000000007b1d */ /* 0x000fec0000010000 */
[----:B------:R-:W0:Y:S04]  /*0570*/  LDS R24, [R20+0x20] ;  /* 0x0000200014187984 */ /* 0x000e280000000800 */
[----:B------:R-:W1:Y:S01]  /*0580*/  LDS R17, [R21+0x18] ;  /* 0x0000180015117984 */ /* 0x000e620000000800 */
[----:B0-----:R-:W-:-:S02]  /*0590*/  FSETP.GE.AND P2, PT, R24, RZ, PT ;  /* 0x000000ff1800720b */ /* 0x001fc40003f46000 */
[----:B-1----:R-:W-:-:S11]  /*05a0*/  FSETP.GE.AND P5, PT, R17, RZ, PT ;  /* 0x000000ff1100720b */ /* 0x002fd60003fa6000 */
[----:B------:R-:W-:Y:S01]  /*05b0*/  @P2 STG.E desc[UR8][R14.64], R24 ;  /* 0x000000180e002986 */ /* 0x000fe2000c101908 */
[----:B------:R-:W-:-:S03]  /*05c0*/  ISETP.GT.U32.AND P2, PT, R0, 0x23, PT ;  /* 0x000000230000780c */ /* 0x000fc60003f44070 */
[----:B------:R0:W-:Y:S10]  /*05d0*/  @P5 STG.E desc[UR8][R12.64], R17 ;  /* 0x000000110c005986 */ /* 0x0001f4000c101908 */
[----:B------:R-:W-:-:S02]  /*05e0*/  @!P2 IMAD.MOV.U32 R16, RZ, RZ, -0x40800000 ;  /* 0xbf800000ff10a424 */ /* 0x000fc400078e00ff */
[----:B0-----:R-:W-:Y:S01]  /*05f0*/  @!P1 IMAD.MOV.U32 R17, RZ, RZ, -0x40800000 ;  /* 0xbf800000ff119424 */ /* 0x001fe200078e00ff */
[----:B------:R-:W-:Y:S06]  /*0600*/  @!P3 BRA `(.L_x_1) ;  /* 0x000000000014b947 */ /* 0x000fec0003800000 */
[----:B------:R-:W0:Y:S02]  /*0610*/  LDS R15, [R9+0x28] ;  /* 0x00002800090f7984 */ /* 0x000e240000000800 */
[----:B0-----:R-:W-:-:S13]  /*0620*/  FSETP.GE.AND P5, PT, R15, RZ, PT ;  /* 0x000000ff0f00720b */ /* 0x001fda0003fa6000 */
[----:B------:R-:W-:-:S04]  /*0630*/  @P5 IMAD R13, R25, 0x10, R2 ;  /* 0x00000010190d5824 */ /* 0x000fc800078e0202 */
[----:B------:R-:W-:-:S05]  /*0640*/  @P5 IMAD.WIDE.U32 R12, R13, 0x4, R10 ;  /* 0x000000040d0c5825 */ /* 0x000fca00078e000a */
[----:B------:R0:W-:Y:S02]  /*0650*/  @P5 STG.E desc[UR8][R12.64], R15 ;  /* 0x0000000f0c005986 */ /* 0x0001e4000c101908 */
.L_x_1:
[----:B------:R-:W-:Y:S05]  /*0660*/  BSYNC.RECONVERGENT B0 ;  /* 0x0000000000007941 */ /* 0x000fea0003800200 */
.L_x_0:
[----:B0-----:R-:W-:Y:S01]  /*0670*/  IMAD.WIDE.U32 R14, R27, 0x4, R10 ;  /* 0x000000041b0e7825 */ /* 0x001fe200078e000a */
[----:B------:R-:W-:Y:S01]  /*0680*/  BAR.SYNC.DEFER_BLOCKING 0x0 ;  /* 0x0000000000007b1d */ /* 0x000fe20000010000 */
[----:B------:R-:W-:Y:S02]  /*0690*/  @!P0 MOV R28, 0xbf800000 ;  /* 0xbf800000001c8802 */ /* 0x000fe40000000f00 */
[----:B------:R-:W-:-:S05]  /*06a0*/  VIADD R27, R18, 0x20 ;  /* 0x00000020121b7836 */ /* 0x000fca0000000000 */
[----:B------:R-:W-:-:S04]  /*06b0*/  SEL R27, R27, 0xffffffff, !P4 ;  /* 0xffffffff1b1b7807 */ /* 0x000fc80006000000 */
[----:B------:R-:W-:-:S04]  /*06c0*/  ISETP.GT.AND P5, PT, R27, -0x1, PT ;  /* 0xffffffff1b00780c */ /* 0x000fc80003fa4270 */
[----:B------:R-:W-:Y:S01]  /*06d0*/  ISETP.EQ.AND P5, PT, R5, RZ, P5 ;  /* 0x000000ff0500720c */ /* 0x000fe20002fa2270 */
[----:B------:R-:W-:Y:S04]  /*06e0*/  @!P2 STS [R22], R16 ;  /* 0x000000101600a388 */ /* 0x000fe80000000800 */
[----:B------:R-:W-:Y:S08]  /*06f0*/  @!P2 STS [R7], R16 ;  /* 0x000000100700a388 */ /* 0x000ff00000000800 */
[----:B------:R-:W0:Y:S01]  /*0700*/  @P5 S2R R12, SR_CgaCtaId ;  /* 0x00000000000c5919 */ /* 0x000e220000008800 */
[----:B------:R-:W-:Y:S04]  /*0710*/  @!P1 STS [R22+0x40], R17 ;  /* 0x0000401116009388 */ /* 0x000fe80000000800 */
[----:B------:R1:W-:Y:S04]  /*0720*/  @!P1 STS [R7+0x40], R17 ;  /* 0x0000401107009388 */ /* 0x0003e80000000800 */
[----:B------:R-:W-:Y:S04]  /*0730*/  @!P0 STS [R22+0x80], R28 ;  /* 0x0000801c16008388 */ /* 0x000fe80000000800 */
[----:B------:R2:W-:Y:S01]  /*0740*/  @!P0 STS [R7+0x80], R28 ;  /* 0x0000801c07008388 */ /* 0x0005e20000000800 */
[----:B------:R-:W-:Y:S01]  /*0750*/  BAR.SYNC.DEFER_BLOCKING 0x0 ;  /* 0x0000000000007b1d */ /* 0x000fe20000010000 */
[----:B------:R-:W-:-:S04]  /*0760*/  @P5 IMAD R13, R27, 0x10, R6 ;  /* 0x000000101b0d5824 */ /* 0x000fc800078e0206 */
[----:B-1----:R-:W-:Y:S01]  /*0770*/  @P5 IMAD.WIDE.U32 R16, R13, 0x4, R10 ;  /* 0x000000040d105825 */ /* 0x002fe200078e000a */
[----:B------:R-:W-:-:S03]  /*0780*/  @P5 MOV R13, 0x400 ;  /* 0x00000400000d5802 */ /* 0x000fc60000000f00 */
[----:B------:R-:W-:Y:S02]  /*0790*/  IMAD.IADD R29, R29, 0x1, R26 ;  /* 0x000000011d1d7824 */ /* 0x000fe400078e021a */
[----:B------:R-:W-:Y:S01]  /*07a0*/  @P5 VIADD R13, R13, 0xd0 ;  /* 0x000000d00d0d5836 */ /* 0x000fe20000000000 */
[----:B------:R0:W3:Y:S04]  /*07b0*/  @P5 LDG.E R16, desc[UR8][R16.64] ;  /* 0x0000000810105981 */ /* 0x0000e8000c1e1900 */
[----:B------:R-:W4:Y:S01]  /*07c0*/  LDG.E R24, desc[UR8][R14.64] ;  /* 0x000000080e187981 */ /* 0x000f22000c1e1900 */
[----:B0-----:R-:W-:Y:S01]  /*07d0*/  @P5 LEA R17, R12, R13, 0x18 ;  /* 0x0000000d0c115211 */ /* 0x001fe200078ec0ff */
[----:B------:R-:W-:-:S05]  /*07e0*/  IMAD.WIDE.U32 R12, R29, 0x4, R10 ;  /* 0x000000041d0c7825 */ /* 0x000fca00078e000a */
[----:B--2---:R-:W2:Y:S01]  /*07f0*/  LDG.E R28, desc[UR8][R12.64] ;  /* 0x000000080c1c7981 */ /* 0x004ea2000c1e1900 */
[----:B------:R-:W-:Y:S01]  /*0800*/  @P5 LEA R17, R4, R17, 0x2 ;  /* 0x0000001104115211 */ /* 0x000fe200078e10ff */
[----:B------:R-:W-:Y:S02]  /*0810*/  BSSY.RECONVERGENT B0, `(.L_x_2) ;  /* 0x0000016000007945 */ /* 0x000fe40003800200 */
[----:B----4-:R-:W-:Y:S04]  /*0820*/  STS [R21+0x1c], R24 ;  /* 0x00001c1815007388 */ /* 0x010fe80000000800 */
[----:B--2---:R-:W-:Y:S04]  /*0830*/  STS [R20+0x1c], R28 ;  /* 0x00001c1c14007388 */ /* 0x004fe80000000800 */
[----:B---3--:R-:W-:Y:S01]  /*0840*/  @P5 STS [R17+0x7c], R16 ;  /* 0x00007c1011005388 */ /* 0x008fe20000000800 */
[----:B------:R-:W-:Y:S06]  /*0850*/  BAR.SYNC.DEFER_BLOCKING 0x0 ;  /* 0x0000000000007b1d */ /* 0x000fec0000010000 */
[----:B------:R-:W0:Y:S02]  /*0860*/  LDS R17, [R20+0x34] ;  /* 0x0000340014117984 */ /* 0x000e240000000800 */
[----:B0-----:R-:W-:-:S13]  /*0870*/  FSETP.GE.AND P6, PT, R17, RZ, PT ;  /* 0x000000ff1100720b */ /* 0x001fda0003fc6000 */
[----:B------:R-:W-:Y:S04]  /*0880*/  @P6 STG.E desc[UR8][R14.64], R17 ;  /* 0x000000110e006986 */ /* 0x000fe8000c101908 */
[----:B------:R-:W0:Y:S02]  /*0890*/  LDS R15, [R21+0x4] ;  /* 0x00000400150f7984 */ /* 0x000e240000000800 */
[----:B0-----:R-:W-:-:S13]  /*08a0*/  FSETP.GE.AND P6, PT, R15, RZ, PT ;  /* 0x000000ff0f00720b */ /* 0x001fda0003fc6000 */
[----:B------:R0:W-:Y:S01]  /*08b0*/  @P6 STG.E desc[UR8][R12.64], R15 ;  /* 0x0000000f0c006986 */ /* 0x0001e2000c101908 */
[----:B------:R-:W-:Y:S05]  /*08c0*/  @!P5 BRA `(.L_x_3) ;  /* 0x000000000028d947 */ /* 0x000fea0003800000 */
[----:B------:R-:W1:Y:S01]  /*08d0*/  S2UR UR6, SR_CgaCtaId ;  /* 0x00000000000679c3 */ /* 0x000e620000008800 */
[----:B------:R-:W-:Y:S02]  /*08e0*/  UMOV UR5, 0x400 ;  /* 0x0000040000057882 */ /* 0x000fe40000000000 */
[----:B------:R-:W-:-:S04]  /*08f0*/  UIADD3 UR5, UPT, UPT, UR5, 0x40, URZ ;  /* 0x0000004005057890 */ /* 0x000fc8000fffe0ff */
[----:B-1----:R-:W-:-:S06]  /*0900*/  ULEA UR5, UR6, UR5, 0x18 ;  /* 0x0000000506057291 */ /* 0x002fcc000f8ec0ff */
[----:B------:R-:W-:-:S05]  /*0910*/  LEA R14, R4, UR5, 0x2 ;  /* 0x00000005040e7c11 */ /* 0x000fca000f8e10ff */
[----:B0-----:R-:W0:Y:S02]  /*0920*/  LDS R15, [R14+0x64] ;  /* 0x000064000e0f7984 */ /* 0x001e240000000800 */
[----:B0-----:R-:W-:-:S13]  /*0930*/  FSETP.GE.AND P6, PT, R15, RZ, PT ;  /* 0x000000ff0f00720b */ /* 0x001fda0003fc6000 */
[----:B------:R-:W-:-:S04]  /*0940*/  @P6 IMAD R13, R27, 0x10, R6 ;  /* 0x000000101b0d6824 */ /* 0x000fc800078e0206 */
[----:B------:R-:W-:-:S05]  /*0950*/  @P6 IMAD.WIDE.U32 R12, R13, 0x4, R10 ;  /* 0x000000040d0c6825 */ /* 0x000fca00078e000a */
[----:B------:R1:W-:Y:S02]  /*0960*/  @P6 STG.E desc[UR8][R12.64], R15 ;  /* 0x0000000f0c006986 */ /* 0x0003e4000c101908 */
.L_x_3:
[----:B------:R-:W-:Y:S05]  /*0970*/  BSYNC.RECONVERGENT B0 ;  /* 0x0000000000007941 */ /* 0x000fea0003800200 */
.L_x_2:
[----:B------:R-:W-:Y:S01]  /*0980*/  BAR.SYNC.DEFER_BLOCKING 0x0 ;  /* 0x0000000000007b1d */ /* 0x000fe20000010000 */
[----:B01----:R-:W-:Y:S01]  /*0990*/  @!P2 IMAD.MOV.U32 R12, RZ, RZ, -0x40800000 ;  /* 0xbf800000ff0ca424 */ /* 0x003fe200078e00ff */
[----:B------:R-:W-:Y:S01]  /*09a0*/  ISETP.NE.AND P6, PT, R19, RZ, PT ;  /* 0x000000ff1300720c */ /* 0x000fe20003fc5270 */
[----:B------:R-:W-:Y:S01]  /*09b0*/  @!P1 IMAD.MOV.U32 R13, RZ, RZ, -0x40800000 ;  /* 0xbf800000ff0d9424 */ /* 0x000fe200078e00ff */
[----:B------:R-:W-:Y:S01]  /*09c0*/  @!P0 MOV R19, 0xbf800000 ;  /* 0xbf80000000138802 */ /* 0x000fe20000000f00 */
[----:B------:R-:W-:Y:S01]  /*09d0*/  IMAD.IADD R29, R29, 0x1, R26 ;  /* 0x000000011d1d7824 */ /* 0x000fe200078e021a */
[----:B------:R-:W-:Y:S01]  /*09e0*/  @!P2 STS [R22], R12 ;  /* 0x0000000c1600a388 */ /* 0x000fe20000000800 */
[----:B------:R-:W-:Y:S01]  /*09f0*/  VIADD R18, R18, 0x21 ;  /* 0x0000002112127836 */ /* 0x000fe20000000000 */
[----:B------:R-:W-:Y:S01]  /*0a00*/  SHF.R.U32.HI R17, RZ, 0x2, R0 ;  /* 0x00000002ff117819 */ /* 0x000fe20000011600 */
[----:B------:R-:W-:Y:S01]  /*0a10*/  IMAD R24, R26, 0x2, R29 ;  /* 0x000000021a187824 */ /* 0x000fe200078e021d */
[----:B------:R-:W-:Y:S01]  /*0a20*/  @!P2 STS [R7], R12 ;  /* 0x0000000c0700a388 */ /* 0x000fe20000000800 */
[----:B------:R-:W-:-:S03]  /*0a30*/  IMAD.WIDE.U32 R14, R29, 0x4, R10 ;  /* 0x000000041d0e7825 */ /* 0x000fc600078e000a */
[----:B------:R-:W-:Y:S04]  /*0a40*/  @!P1 STS [R22+0x40], R13 ;  /* 0x0000400d16009388 */ /* 0x000fe80000000800 */
[----:B------:R0:W-:Y:S04]  /*0a50*/  @!P1 STS [R7+0x40], R13 ;  /* 0x0000400d07009388 */ /* 0x0001e80000000800 */
[----:B------:R-:W-:Y:S04]  /*0a60*/  @!P0 STS [R22+0x80], R19 ;  /* 0x0000801316008388 */ /* 0x000fe80000000800 */
[----:B------:R1:W-:Y:S01]  /*0a70*/  @!P0 STS [R7+0x80], R19 ;  /* 0x0000801307008388 */ /* 0x0003e20000000800 */
[----:B------:R-:W-:Y:S01]  /*0a80*/  BAR.SYNC.DEFER_BLOCKING 0x0 ;  /* 0x0000000000007b1d */ /* 0x000fe20000010000 */
[----:B------:R-:W-:-:S02]  /*0a90*/  SEL R18, R18, 0xffffffff, !P4 ;  /* 0xffffffff12127807 */ /* 0x000fc40006000000 */
[----:B------:R-:W-:Y:S01]  /*0aa0*/  LOP3.LUT P4, RZ, R17, 0x3, R0, 0xc8, !PT ;  /* 0x0000000311ff7812 */ /* 0x000fe2000788c800 */
[----:B------:R-:W-:Y:S02]  /*0ab0*/  IMAD.WIDE.U32 R16, R24, 0x4, R10 ;  /* 0x0000000418107825 */ /* 0x000fe400078e000a */
[----:B------:R-:W2:Y:S04]  /*0ac0*/  LDG.E R28, desc[UR8][R14.64] ;  /* 0x000000080e1c7981 */ /* 0x000ea8000c1e1900 */
[----:B0-----:R-:W3:Y:S01]  /*0ad0*/  LDG.E R13, desc[UR8][R16.64] ;  /* 0x00000008100d7981 */ /* 0x001ee2000c1e1900 */
[----:B-1----:R-:W-:-:S04]  /*0ae0*/  SEL R19, R18, 0xffffffff, !P6 ;  /* 0xffffffff12137807 */ /* 0x002fc80007000000 */
[C---:B------:R-:W-:Y:S01]  /*0af0*/  ISETP.GT.AND P4, PT, R19.reuse, -0x1, !P4 ;  /* 0xffffffff1300780c */ /* 0x040fe20006784270 */
[----:B------:R-:W-:-:S12]  /*0b00*/  IMAD R19, R19, 0x10, R8 ;  /* 0x0000001013137824 */ /* 0x000fd800078e0208 */
[----:B------:R-:W0:Y:S01]  /*0b10*/  @P4 S2R R18, SR_CgaCtaId ;  /* 0x0000000000124919 */ /* 0x000e220000008800 */
[----:B------:R-:W-:Y:S01]  /*0b20*/  @P4 MOV R12, 0x400 ;  /* 0x00000400000c4802 */ /* 0x000fe20000000f00 */
[----:B--2---:R0:W-:Y:S04]  /*0b30*/  STS [R21+0x1c], R28 ;  /* 0x00001c1c15007388 */ /* 0x0041e80000000800 */
[----:B---3--:R1:W-:Y:S01]  /*0b40*/  STS [R20+0x1c], R13 ;  /* 0x00001c0d14007388 */ /* 0x0083e20000000800 */
[----:B0-----:R-:W-:Y:S01]  /*0b50*/  @P4 LEA R28, R18, R12, 0x18 ;  /* 0x0000000c121c4211 */ /* 0x001fe200078ec0ff */
[----:B-1----:R-:W-:-:S05]  /*0b60*/  IMAD.WIDE.U32 R12, R19, 0x4, R10 ;  /* 0x00000004130c7825 */ /* 0x002fca00078e000a */
[----:B------:R-:W2:Y:S01]  /*0b70*/  @P4 LDG.E R19, desc[UR8][R12.64] ;  /* 0x000000080c134981 */ /* 0x000ea2000c1e1900 */
[----:B------:R-:W-:-:S03]  /*0b80*/  @P5 IMAD R18, R27, 0x10, R8 ;  /* 0x000000101b125824 */ /* 0x000fc600078e0208 */
[----:B--2---:R0:W-:Y:S02]  /*0b90*/  @P4 STS [R28+0x15c], R19 ;  /* 0x00015c131c004388 */ /* 0x0041e40000000800 */
[----:B0-----:R-:W-:-:S05]  /*0ba0*/  @P5 IMAD.WIDE.U32 R18, R18, 0x4, R10 ;  /* 0x0000000412125825 */ /* 0x001fca00078e000a */
[----:B------:R0:W2:Y:S02]  /*0bb0*/  @P5 LDG.E R28, desc[UR8][R18.64] ;  /* 0x00000008121c5981 */ /* 0x0000a4000c1e1900 */
[----:B0-----:R-:W0:Y:S01]  /*0bc0*/  @P5 S2R R18, SR_CgaCtaId ;  /* 0x0000000000125919 */ /* 0x001e220000008800 */
[----:B------:R-:W-:-:S04]  /*0bd0*/  @P5 MOV R19, 0x400 ;  /* 0x0000040000135802 */ /* 0x000fc80000000f00 */
[----:B------:R-:W-:-:S04]  /*0be0*/  @P5 IADD3 R19, PT, PT, R19, 0xd0, RZ ;  /* 0x000000d013135810 */ /* 0x000fc80007ffe0ff */
[----:B0-----:R-:W-:-:S05]  /*0bf0*/  @P5 LEA R18, R18, R19, 0x18 ;  /* 0x0000001312125211 */ /* 0x001fca00078ec0ff */
[----:B------:R-:W-:Y:S02]  /*0c00*/  @P5 IMAD R19, R4, 0x4, R18 ;  /* 0x0000000404135824 */ /* 0x000fe400078e0212 */
[----:B------:R-:W-:-:S03]  /*0c10*/  @P3 IMAD R18, R25, 0x10, R8 ;  /* 0x0000001019123824 */ /* 0x000fc600078e0208 */
[----:B--2---:R0:W-:Y:S02]  /*0c20*/  @P5 STS [R19+0x7c], R28 ;  /* 0x00007c1c13005388 */ /* 0x0041e40000000800 */
[----:B0-----:R-:W-:-:S05]  /*0c30*/  @P3 IMAD.WIDE.U32 R18, R18, 0x4, R10 ;  /* 0x0000000412123825 */ /* 0x001fca00078e000a */
[----:B------:R0:W2:Y:S01]  /*0c40*/  @P3 LDG.E R28, desc[UR8][R18.64] ;  /* 0x00000008121c3981 */ /* 0x0000a2000c1e1900 */
[----:B------:R-:W-:Y:S01]  /*0c50*/  BSSY.RECONVERGENT B0, `(.L_x_4) ;  /* 0x0000018000007945 */ /* 0x000fe20003800200 */
[----:B0-----:R-:W0:Y:S01]  /*0c60*/  @P3 S2R R18, SR_CgaCtaId ;  /* 0x0000000000123919 */ /* 0x001e220000008800 */
[----:B------:R-:W-:-:S05]  /*0c70*/  @P3 MOV R19, 0x400 ;  /* 0x0000040000133802 */ /* 0x000fca0000000f00 */
[----:B------:R-:W-:-:S05]  /*0c80*/  @P3 VIADD R19, R19, 0xd0 ;  /* 0x000000d013133836 */ /* 0x000fca0000000000 */
[----:B0-----:R-:W-:-:S05]  /*0c90*/  @P3 LEA R18, R18, R19, 0x18 ;  /* 0x0000001312123211 */ /* 0x001fca00078ec0ff */
[----:B------:R-:W-:-:S05]  /*0ca0*/  @P3 IMAD R18, R5, 0x18, R18 ;  /* 0x0000001805123824 */ /* 0x000fca00078e0212 */
[----:B--2---:R0:W-:Y:S01]  /*0cb0*/  @P3 STS [R18+0x2c], R28 ;  /* 0x00002c1c12003388 */ /* 0x0041e20000000800 */
[----:B------:R-:W-:Y:S01]  /*0cc0*/  BAR.SYNC.DEFER_BLOCKING 0x0 ;  /* 0x0000000000007b1d */ /* 0x000fe20000010000 */
[----:B0-----:R-:W-:Y:S01]  /*0cd0*/  IADD3 R28, PT, PT, R29, R26, RZ ;  /* 0x0000001a1d1c7210 */ /* 0x001fe20007ffe0ff */
[----:B------:R-:W-:-:S04]  /*0ce0*/  IMAD.IADD R29, R24, 0x1, R26 ;  /* 0x00000001181d7824 */ /* 0x000fc800078e021a */
[----:B------:R-:W0:Y:S01]  /*0cf0*/  @P3 S2R R18, SR_CgaCtaId ;  /* 0x0000000000123919 */ /* 0x000e220000008800 */
[----:B------:R-:W1:Y:S02]  /*0d00*/  LDS R19, [R20+0x38] ;  /* 0x0000380014137984 */ /* 0x000e640000000800 */
[----:B-1----:R-:W-:-:S13]  /*0d10*/  FSETP.GE.AND P6, PT, R19, RZ, PT ;  /* 0x000000ff1300720b */ /* 0x002fda0003fc6000 */
[----:B------:R1:W-:Y:S04]  /*0d20*/  @P6 STG.E desc[UR8][R14.64], R19 ;  /* 0x000000130e006986 */ /* 0x0003e8000c101908 */
[----:B------:R-:W2:Y:S01]  /*0d30*/  LDS R15, [R21] ;  /* 0x00000000150f7984 */ /* 0x000ea20000000800 */
[----:B-1----:R-:W1:Y:S01]  /*0d40*/  @P5 S2R R19, SR_CgaCtaId ;  /* 0x0000000000135919 */ /* 0x002e620000008800 */
[----:B------:R-:W-:-:S04]  /*0d50*/  IMAD.MOV R14, RZ, RZ, -R26 ;  /* 0x000000ffff0e7224 */ /* 0x000fc800078e0a1a */
[----:B------:R-:W-:Y:S01]  /*0d60*/  IMAD R24, R14, 0x2, R23 ;  /* 0x000000020e187824 */ /* 0x000fe200078e0217 */
[----:B--2---:R-:W-:-:S13]  /*0d70*/  FSETP.GE.AND P6, PT, R15, RZ, PT ;  /* 0x000000ff0f00720b */ /* 0x004fda0003fc6000 */
[----:B------:R2:W-:Y:S01]  /*0d80*/  @P6 STG.E desc[UR8][R16.64], R15 ;  /* 0x0000000f10006986 */ /* 0x0005e2000c101908 */
[----:B01----:R-:W-:Y:S05]  /*0d90*/  @!P4 BRA `(.L_x_5) ;  /* 0x00000000000cc947 */ /* 0x003fea0003800000 */
[----:B--2---:R-:W0:Y:S02]  /*0da0*/  LDS R15, [R21+0x70] ;  /* 0x00007000150f7984 */ /* 0x004e240000000800 */
[----:B0-----:R-:W-:-:S13]  /*0db0*/  FSETP.GE.AND P4, PT, R15, RZ, PT ;  /* 0x000000ff0f00720b */ /* 0x001fda0003f86000 */
[----:B------:R0:W-:Y:S02]  /*0dc0*/  @P4 STG.E desc[UR8][R12.64], R15 ;  /* 0x0000000f0c004986 */ /* 0x0001e4000c101908 */
.L_x_5:
[----:B------:R-:W-:Y:S05]  /*0dd0*/  BSYNC.RECONVERGENT B0 ;  /* 0x0000000000007941 */ /* 0x000fea0003800200 */
.L_x_4:
[----:B------:R-:W-:Y:S04]  /*0de0*/  BSSY.RECONVERGENT B0, `(.L_x_6) ;  /* 0x000000c000007945 */ /* 0x000fe80003800200 */
[----:B------:R-:W-:Y:S05]  /*0df0*/  @!P5 BRA `(.L_x_7) ;  /* 0x000000000028d947 */ /* 0x000fea0003800000 */
[----:B------:R-:W1:Y:S01]  /*0e00*/  S2UR UR6, SR_CgaCtaId ;  /* 0x00000000000679c3 */ /* 0x000e620000008800 */
[----:B------:R-:W-:Y:S02]  /*0e10*/  UMOV UR5, 0x400 ;  /* 0x0000040000057882 */ /* 0x000fe40000000000 */
[----:B------:R-:W-:-:S04]  /*0e20*/  UIADD3 UR5, UPT, UPT, UR5, 0x40, URZ ;  /* 0x0000004005057890 */ /* 0x000fc8000fffe0ff */
[----:B-1----:R-:W-:-:S06]  /*0e30*/  ULEA UR5, UR6, UR5, 0x18 ;  /* 0x0000000506057291 */ /* 0x002fcc000f8ec0ff */
[----:B0-2---:R-:W-:-:S06]  /*0e40*/  LEA R15, R4, UR5, 0x2 ;  /* 0x00000005040f7c11 */ /* 0x005fcc000f8e10ff */
[----:B------:R-:W0:Y:S02]  /*0e50*/  LDS R15, [R15+0x60] ;  /* 0x000060000f0f7984 */ /* 0x000e240000000800 */
[----:B0-----:R-:W-:-:S13]  /*0e60*/  FSETP.GE.AND P4, PT, R15, RZ, PT ;  /* 0x000000ff0f00720b */ /* 0x001fda0003f86000 */
[----:B------:R-:W-:-:S04]  /*0e70*/  @P4 IMAD R13, R27, 0x10, R8 ;  /* 0x000000101b0d4824 */ /* 0x000fc800078e0208 */
[----:B------:R-:W-:-:S05]  /*0e80*/  @P4 IMAD.WIDE.U32 R12, R13, 0x4, R10 ;  /* 0x000000040d0c4825 */ /* 0x000fca00078e000a */
[----:B------:R1:W-:Y:S02]  /*0e90*/  @P4 STG.E desc[UR8][R12.64], R15 ;  /* 0x0000000f0c004986 */ /* 0x0003e4000c101908 */
.L_x_7:
[----:B------:R-:W-:Y:S05]  /*0ea0*/  BSYNC.RECONVERGENT B0 ;  /* 0x0000000000007941 */ /* 0x000fea0003800200 */
.L_x_6:
[----:B------:R-:W-:Y:S01]  /*0eb0*/  BSSY.RECONVERGENT B0, `(.L_x_8) ;  /* 0x0000009000007945 */ /* 0x000fe20003800200 */
[----:B------:R-:W-:Y:S01]  /*0ec0*/  @!P2 IMAD.MOV.U32 R26, RZ, RZ, -0x40800000 ;  /* 0xbf800000ff1aa424 */ /* 0x000fe200078e00ff */
[----:B--2---:R-:W-:Y:S02]  /*0ed0*/  LEA R17, R25, R24, 0x4 ;  /* 0x0000001819117211 */ /* 0x004fe400078e20ff */
[----:B------:R-:W-:Y:S05]  /*0ee0*/  @!P3 BRA `(.L_x_9) ;  /* 0x000000000014b947 */ /* 0x000fea0003800000 */
[----:B01----:R-:W0:Y:S02]  /*0ef0*/  LDS R15, [R9+0x10] ;  /* 0x00001000090f7984 */ /* 0x003e240000000800 */
[----:B0-----:R-:W-:-:S13]  /*0f00*/  FSETP.GE.AND P4, PT, R15, RZ, PT ;  /* 0x000000ff0f00720b */ /* 0x001fda0003f86000 */
[----:B------:R-:W-:-:S04]  /*0f10*/  @P4 IMAD R13, R25, 0x10, R8 ;  /* 0x00000010190d4824 */ /* 0x000fc800078e0208 */
[----:B------:R-:W-:-:S05]  /*0f20*/  @P4 IMAD.WIDE.U32 R12, R13, 0x4, R10 ;  /* 0x000000040d0c4825 */ /* 0x000fca00078e000a */
[----:B------:R2:W-:Y:S02]  /*0f30*/  @P4 STG.E desc[UR8][R12.64], R15 ;  /* 0x0000000f0c004986 */ /* 0x0005e4000c101908 */
.L_x_9:
[----:B------:R-:W-:Y:S05]  /*0f40*/  BSYNC.RECONVERGENT B0 ;  /* 0x0000000000007941 */ /* 0x000fea0003800200 */
.L_x_8:
[----:B------:R-:W-:Y:S01]  /*0f50*/  BAR.SYNC.DEFER_BLOCKING 0x0 ;  /* 0x0000000000007b1d */ /* 0x000fe20000010000 */
[----:B012---:R-:W-:Y:S02]  /*0f60*/  @!P1 IMAD.MOV.U32 R12, RZ, RZ, -0x40800000 ;  /* 0xbf800000ff0c9424 */ /* 0x007fe400078e00ff */
[----:B------:R-:W-:Y:S02]  /*0f70*/  @!P0 IMAD.MOV.U32 R16, RZ, RZ, -0x40800000 ;  /* 0xbf800000ff108424 */ /* 0x000fe400078e00ff */
[----:B------:R-:W-:Y:S02]  /*0f80*/  IMAD R13, R27, 0x10, R23 ;  /* 0x000000101b0d7824 */ /* 0x000fe400078e0217 */
[----:B------:R-:W-:-:S04]  /*0f90*/  IMAD.WIDE.U32 R14, R28, 0x4, R10 ;  /* 0x000000041c0e7825 */ /* 0x000fc800078e000a */
[----:B------:R-:W-:Y:S01]  /*0fa0*/  IMAD.WIDE.U32 R24, R29, 0x4, R10 ;  /* 0x000000041d187825 */ /* 0x000fe200078e000a */
[----:B------:R-:W-:Y:S04]  /*0fb0*/  @!P2 STS [R22], R26 ;  /* 0x0000001a1600a388 */ /* 0x000fe80000000800 */
[----:B------:R0:W-:Y:S04]  /*0fc0*/  @!P2 STS [R7], R26 ;  /* 0x0000001a0700a388 */ /* 0x0001e80000000800 */
[----:B------:R-:W-:Y:S04]  /*0fd0*/  @!P1 STS [R22+0x40], R12 ;  /* 0x0000400c16009388 */ /* 0x000fe80000000800 */
[----:B------:R1:W-:Y:S01]  /*0fe0*/  @!P1 STS [R7+0x40], R12 ;  /* 0x0000400c07009388 */ /* 0x0003e20000000800 */
[----:B0-----:R-:W-:-:S03]  /*0ff0*/  @P3 MOV R26, 0x400 ;  /* 0x00000400001a3802 */ /* 0x001fc60000000f00 */
[----:B------:R-:W-:Y:S04]  /*1000*/  @!P0 STS [R22+0x80], R16 ;  /* 0x0000801016008388 */ /* 0x000fe80000000800 */
[----:B------:R0:W-:Y:S01]  /*1010*/  @!P0 STS [R7+0x80], R16 ;  /* 0x0000801007008388 */ /* 0x0001e20000000800 */
[----:B-1----:R-:W-:-:S04]  /*1020*/  IMAD.WIDE.U32 R12, R13, 0x4, R10 ;  /* 0x000000040d0c7825 */ /* 0x002fc800078e000a */
[----:B------:R-:W-:Y:S01]  /*1030*/  IMAD.WIDE.U32 R10, R17, 0x4, R10 ;  /* 0x00000004110a7825 */ /* 0x000fe200078e000a */
[----:B------:R-:W-:Y:S01]  /*1040*/  BAR.SYNC.DEFER_BLOCKING 0x0 ;  /* 0x0000000000007b1d */ /* 0x000fe20000010000 */
[----:B------:R-:W-:-:S04]  /*1050*/  @P5 MOV R17, 0x400 ;  /* 0x0000040000115802 */ /* 0x000fc80000000f00 */
[----:B------:R-:W-:Y:S01]  /*1060*/  @P5 IADD3 R28, PT, PT, R17, 0x40, RZ ;  /* 0x00000040111c5810 */ /* 0x000fe20007ffe0ff */
[----:B------:R-:W-:-:S03]  /*1070*/  @P3 VIADD R17, R26, 0xd0 ;  /* 0x000000d01a113836 */ /* 0x000fc60000000000 */
[----:B------:R-:W-:Y:S02]  /*1080*/  @P5 LEA R19, R19, R28, 0x18 ;  /* 0x0000001c13135211 */ /* 0x000fe400078ec0ff */
[----:B------:R-:W-:Y:S01]  /*1090*/  @P3 LEA R28, R18, R17, 0x18 ;  /* 0x00000011121c3211 */ /* 0x000fe200078ec0ff */
[----:B------:R-:W2:Y:S04]  /*10a0*/  LDG.E R26, desc[UR8][R24.64] ;  /* 0x00000008181a7981 */ /* 0x000ea8000c1e1900 */
[----:B------:R-:W3:Y:S04]  /*10b0*/  LDG.E R17, desc[UR8][R14.64] ;  /* 0x000000080e117981 */ /* 0x000ee8000c1e1900 */
[----:B------:R-:W4:Y:S04]  /*10c0*/  @P5 LDG.E R18, desc[UR8][R12.64] ;  /* 0x000000080c125981 */ /* 0x000f28000c1e1900 */
[----:B0-----:R-:W5:Y:S01]  /*10d0*/  @P3 LDG.E R16, desc[UR8][R10.64] ;  /* 0x000000080a103981 */ /* 0x001f62000c1e1900 */
[----:B------:R-:W-:Y:S01]  /*10e0*/  @P5 IMAD R29, R4, 0x4, R19 ;  /* 0x00000004041d5824 */ /* 0x000fe200078e0213 */
[----:B------:R-:W-:Y:S01]  /*10f0*/  UIADD3 UR4, UPT, UPT, UR4, 0x1, URZ ;  /* 0x0000000104047890 */ /* 0x000fe2000fffe0ff */
[----:B------:R-:W-:Y:S01]  /*1100*/  @P3 IMAD R28, R5, 0x18, R28 ;  /* 0x00000018051c3824 */ /* 0x000fe200078e021c */
[----:B------:R-:W-:Y:S02]  /*1110*/  BSSY.RECONVERGENT B0, `(.L_x_10) ;  /* 0x0000016000007945 */ /* 0x000fe40003800200 */
[----:B------:R-:W-:Y:S01]  /*1120*/  UISETP.NE.AND UP0, UPT, UR4, 0x10, UPT ;  /* 0x000000100400788c */ /* 0x000fe2000bf05270 */
[----:B--2---:R-:W-:Y:S04]  /*1130*/  STS [R21+0x1c], R26 ;  /* 0x00001c1a15007388 */ /* 0x004fe80000000800 */
[----:B---3--:R-:W-:Y:S04]  /*1140*/  STS [R20+0x1c], R17 ;  /* 0x00001c1114007388 */ /* 0x008fe80000000800 */
[----:B----4-:R-:W-:Y:S04]  /*1150*/  @P5 STS [R29+0x7c], R18 ;  /* 0x00007c121d005388 */ /* 0x010fe80000000800 */
[----:B-----5:R-:W-:Y:S01]  /*1160*/  @P3 STS [R28+0x2c], R16 ;  /* 0x00002c101c003388 */ /* 0x020fe20000000800 */
[----:B------:R-:W-:Y:S06]  /*1170*/  BAR.SYNC.DEFER_BLOCKING 0x0 ;  /* 0x0000000000007b1d */ /* 0x000fec0000010000 */
[----:B------:R-:W0:Y:S04]  /*1180*/  LDS R19, [R20+0x8] ;  /* 0x0000080014137984 */ /* 0x000e280000000800 */
[----:B------:R-:W1:Y:S01]  /*1190*/  LDS R27, [R21+0x30] ;  /* 0x00003000151b7984 */ /* 0x000e620000000800 */
[----:B0-----:R-:W-:-:S02]  /*11a0*/  FSETP.GE.AND P0, PT, R19, RZ, PT ;  /* 0x000000ff1300720b */ /* 0x001fc40003f06000 */
[----:B-1----:R-:W-:-:S11]  /*11b0*/  FSETP.GE.AND P1, PT, R27, RZ, PT ;  /* 0x000000ff1b00720b */ /* 0x002fd60003f26000 */
[----:B------:R0:W-:Y:S04]  /*11c0*/  @P0 STG.E desc[UR8][R24.64], R19 ;  /* 0x0000001318000986 */ /* 0x0001e8000c101908 */
[----:B------:R0:W-:Y:S01]  /*11d0*/  @P1 STG.E desc[UR8][R14.64], R27 ;  /* 0x0000001b0e001986 */ /* 0x0001e2000c101908 */
[----:B------:R-:W-:Y:S05]  /*11e0*/  @!P5 BRA `(.L_x_11) ;  /* 0x000000000020d947 */ /* 0x000fea0003800000 */
[----:B------:R-:W1:Y:S01]  /*11f0*/  S2UR UR6, SR_CgaCtaId ;  /* 0x00000000000679c3 */ /* 0x000e620000008800 */
[----:B------:R-:W-:Y:S02]  /*1200*/  UMOV UR5, 0x400 ;  /* 0x0000040000057882 */ /* 0x000fe40000000000 */
[----:B------:R-:W-:-:S04]  /*1210*/  UIADD3 UR5, UPT, UPT, UR5, 0xd0, URZ ;  /* 0x000000d005057890 */ /* 0x000fc8000fffe0ff */
[----:B-1----:R-:W-:-:S06]  /*1220*/  ULEA UR5, UR6, UR5, 0x18 ;  /* 0x0000000506057291 */ /* 0x002fcc000f8ec0ff */
[----:B0-----:R-:W-:-:S06]  /*1230*/  LEA R15, R4, UR5, 0x2 ;  /* 0x00000005040f7c11 */ /* 0x001fcc000f8e10ff */
[----:B------:R-:W0:Y:S02]  /*1240*/  LDS R15, [R15+0x68] ;  /* 0x000068000f0f7984 */ /* 0x000e240000000800 */
[----:B0-----:R-:W-:-:S13]  /*1250*/  FSETP.GE.AND P0, PT, R15, RZ, PT ;  /* 0x000000ff0f00720b */ /* 0x001fda0003f06000 */
[----:B------:R1:W-:Y:S02]  /*1260*/  @P0 STG.E desc[UR8][R12.64], R15 ;  /* 0x0000000f0c000986 */ /* 0x0003e4000c101908 */
.L_x_11:
[----:B------:R-:W-:Y:S05]  /*1270*/  BSYNC.RECONVERGENT B0 ;  /* 0x0000000000007941 */ /* 0x000fea0003800200 */
.L_x_10:
[----:B------:R-:W-:Y:S04]  /*1280*/  BSSY.RECONVERGENT B0, `(.L_x_12) ;  /* 0x0000005000007945 */ /* 0x000fe80003800200 */
[----:B------:R-:W-:Y:S05]  /*1290*/  @!P3 BRA `(.L_x_13) ;  /* 0x00000000000cb947 */ /* 0x000fea0003800000 */
[----:B-1----:R-:W1:Y:S02]  /*12a0*/  LDS R13, [R9+0x40] ;  /* 0x00004000090d7984 */ /* 0x002e640000000800 */
[----:B-1----:R-:W-:-:S13]  /*12b0*/  FSETP.GE.AND P0, PT, R13, RZ, PT ;  /* 0x000000ff0d00720b */ /* 0x002fda0003f06000 */
[----:B------:R2:W-:Y:S02]  /*12c0*/  @P0 STG.E desc[UR8][R10.64], R13 ;  /* 0x0000000d0a000986 */ /* 0x0005e4000c101908 */
.L_x_13:
[----:B------:R-:W-:Y:S05]  /*12d0*/  BSYNC.RECONVERGENT B0 ;  /* 0x0000000000007941 */ /* 0x000fea0003800200 */
.L_x_12:
[----:B------:R-:W-:Y:S01]  /*12e0*/  BAR.SYNC.DEFER_BLOCKING 0x0 ;  /* 0x0000000000007b1d */ /* 0x000fe20000010000 */
[----:B------:R-:W-:-:S05]  /*12f0*/  VIADD R3, R3, 0x4 ;  /* 0x0000000403037836 */ /* 0x000fca0000000000 */
[----:B------:R-:W-:Y:S05]  /*1300*/  BRA.U UP0, `(.L_x_14) ;  /* 0xffffffed00c87547 */ /* 0x000fea000b83ffff */
[----:B------:R-:W-:Y:S05]  /*1310*/  EXIT ;  /* 0x000000000000794d */ /* 0x000fea0003800000 */
.L_x_15:
[----:B------:R-:W-:-:S00]  /*1320*/  BRA `(.L_x_15) ;  /* 0xfffffffc00fc7947 */ /* 0x000fc0000383ffff */
[----:B------:R-:W-:-:S00]  /*1330*/  NOP ;  /* 0x0000000000007918 */ /* 0x000fc00000000000 */
        /* <DEDUP_REMOVED lines=12> */
.L_x_36:


//--------------------- .text._Z10Cu_CollideiifPiPf --------------------------
	.section	.text._Z10Cu_CollideiifPiPf,"ax",@progbits
	.align	128
        .global         _Z10Cu_CollideiifPiPf
        .type           _Z10Cu_CollideiifPiPf,@function
        .size           _Z10Cu_CollideiifPiPf,(.L_x_35 - _Z10Cu_CollideiifPiPf)
        .other          _Z10Cu_CollideiifPiPf,@"STO_CUDA_ENTRY STV_DEFAULT"
_Z10Cu_CollideiifPiPf:
.text._Z10Cu_CollideiifPiPf:
[----:B------:R-:W-:Y:S01]  /*0000*/  LDC R1, c[0x0][0x37c] ;  /* 0x0000df00ff017b82 */ /* 0x000fe20000000800 */
[----:B------:R-:W0:Y:S07]  /*0010*/  S2R R22, SR_TID.X ;  /* 0x0000000000167919 */ /* 0x000e2e0000002100 */
[----:B------:R-:W1:Y:S01]  /*0020*/  S2UR UR6, SR_CTAID.X ;  /* 0x00000000000679c3 */ /* 0x000e620000002500 */
[----:B------:R-:W2:Y:S01]  /*0030*/  LDCU UR7, c[0x0][0x384] ;  /* 0x00007080ff0777ac */ /* 0x000ea20008000800 */
[----:B------:R-:W-:-:S06]  /*0040*/  UMOV UR4, 0x400 ;  /* 0x0000040000047882 */ /* 0x000fcc0000000000 */
[----:B------:R-:W1:Y:S08]  /*0050*/  LDC R3, c[0x0][0x360] ;  /* 0x0000d800ff037b82 */ /* 0x000e700000000800 */
[----:B------:R-:W3:Y:S01]  /*0060*/  S2UR UR5, SR_CgaCtaId ;  /* 0x00000000000579c3 */ /* 0x000ee20000008800 */
[----:B0-----:R-:W-:Y:S01]  /*0070*/  LOP3.LUT R23, R22, 0xc, RZ, 0xc0, !PT ;  /* 0x0000000c16177812 */ /* 0x001fe200078ec0ff */
[----:B-1----:R-:W-:-:S05]  /*0080*/  IMAD R0, R3, UR6, R22 ;  /* 0x0000000603007c24 */ /* 0x002fca000f8e0216 */
[C---:B--2---:R-:W-:Y:S01]  /*0090*/  ISETP.GE.AND P0, PT, R0.reuse, UR7, PT ;  /* 0x0000000700007c0c */ /* 0x044fe2000bf06270 */
[----:B------:R-:W0:Y:S03]  /*00a0*/  LDCU.64 UR6, c[0x0][0x358] ;  /* 0x00006b00ff0677ac */ /* 0x000e260008000a00 */
[----:B------:R-:W-:Y:S01]  /*00b0*/  SEL R3, R0, 0xffffffff, !P0 ;  /* 0xffffffff00037807 */ /* 0x000fe20004000000 */
[----:B---3--:R-:W-:-:S03]  /*00c0*/  ULEA UR5, UR5, UR4, 0x18 ;  /* 0x0000000405057291 */ /* 0x008fc6000f8ec0ff */
[----:B------:R-:W-:-:S03]  /*00d0*/  UMOV UR4, URZ ;  /* 0x000000ff00047c82 */ /* 0x000fc60008000000 */
[----:B------:R-:W-:-:S05]  /*00e0*/  LEA R2, R22, UR5, 0x2 ;  /* 0x0000000516027c11 */ /* 0x000fca000f8e10ff */
[----:B------:R1:W-:Y:S01]  /*00f0*/  STS [R2], R3 ;  /* 0x0000000302007388 */ /* 0x0003e20000000800 */
[----:B------:R-:W-:Y:S06]  /*0100*/  BAR.SYNC.DEFER_BLOCKING 0x0 ;  /* 0x0000000000007b1d */ /* 0x000fec0000010000 */
.L_x_20:
[----:B-1----:R-:W1:Y:S01]  /*0110*/  LDS R3, [UR5] ;  /* 0x00000005ff037984 */ /* 0x002e620008000800 */
[----:B--2---:R-:W2:Y:S08]  /*0120*/  LDC R0, c[0x0][0x380] ;  /* 0x0000e000ff007b82 */ /* 0x004eb00000000800 */
[----:B------:R-:W3:Y:S01]  /*0130*/  LDC.64 R4, c[0x0][0x398] ;  /* 0x0000e600ff047b82 */ /* 0x000ee20000000a00 */
[----:B-1----:R-:W-:-:S05]  /*0140*/  LEA R21, R3, R22, 0x4 ;  /* 0x0000001603157211 */ /* 0x002fca00078e20ff */
[----:B--2---:R-:W-:Y:S02]  /*0150*/  IMAD R19, R0, 0x3, R21 ;  /* 0x0000000300137824 */ /* 0x004fe400078e0215 */
[----:B---3--:R-:W-:-:S03]  /*0160*/  IMAD.WIDE.U32 R20, R21, 0x4, R4 ;  /* 0x0000000415147825 */ /* 0x008fc600078e0004 */
[C---:B------:R-:W-:Y:S01]  /*0170*/  IADD3 R7, PT, PT, R19.reuse, R0, RZ ;  /* 0x0000000013077210 */ /* 0x040fe20007ffe0ff */
[----:B------:R-:W-:Y:S01]  /*0180*/  IMAD.WIDE.U32 R18, R19, 0x4, R4 ;  /* 0x0000000413127825 */ /* 0x000fe200078e0004 */
[----:B0-----:R-:W2:Y:S03]  /*0190*/  LDG.E R34, desc[UR6][R20.64] ;  /* 0x0000000614227981 */ /* 0x001ea6000c1e1900 */
[----:B------:R-:W-:Y:S01]  /*01a0*/  IMAD R15, R0, -0x3, R7 ;  /* 0xfffffffd000f7824 */ /* 0x000fe200078e0207 */
[----:B------:R-:W2:Y:S01]  /*01b0*/  LDG.E R33, desc[UR6][R18.64] ;  /* 0x0000000612217981 */ /* 0x000ea2000c1e1900 */
[----:B------:R-:W-:-:S03]  /*01c0*/  IMAD.WIDE.U32 R16, R7, 0x4, R4 ;  /* 0x0000000407107825 */ /* 0x000fc600078e0004 */
[C---:B------:R-:W-:Y:S01]  /*01d0*/  IADD3 R13, PT, PT, R15.reuse, R0, RZ ;  /* 0x000000000f0d7210 */ /* 0x040fe20007ffe0ff */
[----:B------:R-:W-:Y:S01]  /*01e0*/  IMAD.WIDE.U32 R14, R15, 0x4, R4 ;  /* 0x000000040f0e7825 */ /* 0x000fe200078e0004 */
[----:B------:R-:W3:Y:S03]  /*01f0*/  LDG.E R26, desc[UR6][R16.64] ;  /* 0x00000006101a7981 */ /* 0x000ee6000c1e1900 */
[----:B------:R-:W-:Y:S01]  /*0200*/  IMAD R11, R0, 0x5, R13 ;  /* 0x00000005000b7824 */ /* 0x000fe200078e020d */
[----:B------:R-:W4:Y:S01]  /*0210*/  LDG.E R24, desc[UR6][R14.64] ;  /* 0x000000060e187981 */ /* 0x000f22000c1e1900 */
[----:B------:R-:W-:-:S03]  /*0220*/  IMAD.WIDE.U32 R12, R13, 0x4, R4 ;  /* 0x000000040d0c7825 */ /* 0x000fc600078e0004 */
[CC--:B------:R-:W-:Y:S01]  /*0230*/  IADD3 R9, PT, PT, R11.reuse, R0.reuse, RZ ;  /* 0x000000000b097210 */ /* 0x0c0fe20007ffe0ff */
[--C-:B------:R-:W-:Y:S01]  /*0240*/  IMAD.WIDE.U32 R10, R11, 0x4, R4.reuse ;  /* 0x000000040b0a7825 */ /* 0x100fe200078e0004 */
[----:B------:R-:W5:Y:S01]  /*0250*/  LDG.E R27, desc[UR6][R12.64] ;  /* 0x000000060c1b7981 */ /* 0x000f62000c1e1900 */
[-C--:B------:R-:W-:Y:S02]  /*0260*/  IADD3 R7, PT, PT, R7, R0.reuse, RZ ;  /* 0x0000000007077210 */ /* 0x080fe40007ffe0ff */
[--C-:B------:R-:W-:Y:S01]  /*0270*/  IMAD.WIDE.U32 R8, R9, 0x4, R4.reuse ;  /* 0x0000000409087825 */ /* 0x100fe200078e0004 */
[----:B------:R-:W5:Y:S01]  /*0280*/  LDG.E R31, desc[UR6][R10.64] ;  /* 0x000000060a1f7981 */ /* 0x000f62000c1e1900 */
[C---:B------:R-:W-:Y:S02]  /*0290*/  IADD3 R25, PT, PT, R7.reuse, R0, RZ ;  /* 0x0000000007197210 */ /* 0x040fe40007ffe0ff */
[--C-:B------:R-:W-:Y:S01]  /*02a0*/  IMAD.WIDE.U32 R6, R7, 0x4, R4.reuse ;  /* 0x0000000407067825 */ /* 0x100fe200078e0004 */
[----:B------:R-:W5:Y:S03]  /*02b0*/  LDG.E R30, desc[UR6][R8.64] ;  /* 0x00000006081e7981 */ /* 0x000f66000c1e1900 */
[----:B------:R-:W-:Y:S01]  /*02c0*/  IMAD.WIDE.U32 R4, R25, 0x4, R4 ;  /* 0x0000000419047825 */ /* 0x000fe200078e0004 */
[----:B------:R-:W5:Y:S04]  /*02d0*/  LDG.E R29, desc[UR6][R6.64] ;  /* 0x00000006061d7981 */ /* 0x000f68000c1e1900 */
[----:B------:R-:W5:Y:S01]  /*02e0*/  LDG.E R28, desc[UR6][R4.64] ;  /* 0x00000006041c7981 */ /* 0x000f62000c1e1900 */
[----:B------:R-:W-:Y:S01]  /*02f0*/  BSSY.RECONVERGENT B0, `(.L_x_16) ;  /* 0x000001d000007945 */ /* 0x000fe20003800200 */
[----:B--2---:R-:W-:-:S04]  /*0300*/  FADD R25, R34, R33 ;  /* 0x0000002122197221 */ /* 0x004fc80000000000 */
[----:B---3--:R-:W-:-:S04]  /*0310*/  FADD R25, R26, R25 ;  /* 0x000000191a197221 */ /* 0x008fc80000000000 */
[----:B----4-:R-:W-:-:S04]  /*0320*/  FADD R0, R24, R25 ;  /* 0x0000001918007221 */ /* 0x010fc80000000000 */
[----:B-----5:R-:W-:-:S04]  /*0330*/  FADD R0, R27, R0 ;  /* 0x000000001b007221 */ /* 0x020fc80000000000 */
[----:B------:R-:W-:-:S04]  /*0340*/  FADD R25, R31, R0 ;  /* 0x000000001f197221 */ /* 0x000fc80000000000 */
[----:B------:R-:W-:-:S04]  /*0350*/  FADD R0, R30, R25 ;  /* 0x000000191e007221 */ /* 0x000fc80000000000 */
[----:B------:R-:W-:Y:S01]  /*0360*/  FADD R35, R29, R0 ;  /* 0x000000001d237221 */ /* 0x000fe20000000000 */
[----:B------:R-:W-:-:S03]  /*0370*/  FADD R0, R33, -R24 ;  /* 0x8000001821007221 */ /* 0x000fc60000000000 */
[----:B------:R-:W-:Y:S01]  /*0380*/  FADD R35, R28, R35 ;  /* 0x000000231c237221 */ /* 0x000fe20000000000 */
[----:B------:R-:W-:-:S03]  /*0390*/  FADD R25, R31, R0 ;  /* 0x000000001f197221 */ /* 0x000fc60000000000 */
[----:B------:R-:W0:Y:S01]  /*03a0*/  MUFU.RCP R2, R35 ;  /* 0x0000002300027308 */ /* 0x000e220000001000 */
[----:B------:R-:W-:-:S04]  /*03b0*/  FADD R0, -R30, R25 ;  /* 0x000000191e007221 */ /* 0x000fc80000000100 */
[----:B------:R-:W-:-:S04]  /*03c0*/  FADD R25, -R29, R0 ;  /* 0x000000001d197221 */ /* 0x000fc80000000100 */
[----:B------:R-:W-:-:S04]  /*03d0*/  FADD R0, R28, R25 ;  /* 0x000000191c007221 */ /* 0x000fc80000000000 */
[----:B------:R-:W1:Y:S01]  /*03e0*/  FCHK P0, R0, R35 ;  /* 0x0000002300007302 */ /* 0x000e620000000000 */
[----:B0-----:R-:W-:-:S04]  /*03f0*/  FFMA R37, -R35, R2, 1 ;  /* 0x3f80000023257423 */ /* 0x001fc80000000102 */
[----:B------:R-:W-:Y:S01]  /*0400*/  FFMA R37, R2, R37, R2 ;  /* 0x0000002502257223 */ /* 0x000fe20000000002 */
[----:B------:R-:W-:-:S03]  /*0410*/  SHF.R.S32.HI R2, RZ, 0x1f, R3 ;  /* 0x0000001fff027819 */ /* 0x000fc60000011403 */
[----:B------:R-:W-:Y:S01]  /*0420*/  FFMA R36, R0, R37, RZ ;  /* 0x0000002500247223 */ /* 0x000fe200000000ff */
[----:B------:R-:W-:-:S03]  /*0430*/  LEA.HI R2, R2, R3, RZ, 0x5 ;  /* 0x0000000302027211 */ /* 0x000fc600078f28ff */
[----:B------:R-:W-:Y:S01]  /*0440*/  FFMA R25, -R35, R36, R0 ;  /* 0x0000002423197223 */ /* 0x000fe20000000100 */
[----:B------:R-:W-:-:S03]  /*0450*/  SHF.R.S32.HI R32, RZ, 0x5, R2 ;  /* 0x00000005ff207819 */ /* 0x000fc60000011402 */
[----:B------:R-:W-:Y:S01]  /*0460*/  FFMA R25, R37, R25, R36 ;  /* 0x0000001925197223 */ /* 0x000fe20000000024 */
[----:B-1----:R-:W-:Y:S06]  /*0470*/  @!P0 BRA `(.L_x_17) ;  /* 0x0000000000108947 */ /* 0x002fec0003800000 */
[----:B------:R-:W-:Y:S02]  /*0480*/  MOV R3, R35 ;  /* 0x0000002300037202 */ /* 0x000fe40000000f00 */
[----:B------:R-:W-:-:S07]  /*0490*/  MOV R2, 0x4b0 ;  /* 0x000004b000027802 */ /* 0x000fce0000000f00 */
[----:B------:R-:W-:Y:S05]  /*04a0*/  CALL.REL.NOINC `($__internal_0_$__cuda_sm3x_div_rn_noftz_f32_slowpath) ;  /* 0x0000000400c07944 */ /* 0x000fea0003c00000 */
[----:B------:R-:W-:-:S07]  /*04b0*/  MOV R25, R0 ;  /* 0x0000000000197202 */ /* 0x000fce0000000f00 */
.L_x_17:
[----:B------:R-:W-:Y:S05]  /*04c0*/  BSYNC.RECONVERGENT B0 ;  /* 0x0000000000007941 */ /* 0x000fea0003800200 */
.L_x_16:
[----:B------:R-:W-:Y:S01]  /*04d0*/  FADD R0, R26, -R27 ;  /* 0x8000001b1a007221 */ /* 0x000fe20000000000 */
[----:B------:R-:W0:Y:S01]  /*04e0*/  MUFU.RCP R36, R35 ;  /* 0x0000002300247308 */ /* 0x000e220000001000 */
[----:B------:R-:W-:Y:S02]  /*04f0*/  BSSY.RECONVERGENT B0, `(.L_x_18) ;  /* 0x0000011000007945 */ /* 0x000fe40003800200 */
[----:B------:R-:W-:-:S04]  /*0500*/  FADD R3, R31, R0 ;  /* 0x000000001f037221 */ /* 0x000fc80000000000 */
[----:B------:R-:W-:-:S04]  /*0510*/  FADD R0, R30, R3 ;  /* 0x000000031e007221 */ /* 0x000fc80000000000 */
[----:B------:R-:W-:-:S04]  /*0520*/  FADD R3, -R29, R0 ;  /* 0x000000001d037221 */ /* 0x000fc80000000100 */
[----:B------:R-:W-:Y:S01]  /*0530*/  FADD R2, -R28, R3 ;  /* 0x000000031c027221 */ /* 0x000fe20000000100 */
[----:B0-----:R-:W-:-:S03]  /*0540*/  FFMA R37, -R35, R36, 1 ;  /* 0x3f80000023257423 */ /* 0x001fc60000000124 */
[----:B------:R-:W0:Y:S01]  /*0550*/  FCHK P0, R2, R35 ;  /* 0x0000002302007302 */ /* 0x000e220000000000 */
[----:B------:R-:W-:-:S04]  /*0560*/  FFMA R0, R36, R37, R36 ;  /* 0x0000002524007223 */ /* 0x000fc80000000024 */
[----:B------:R-:W-:-:S04]  /*0570*/  FFMA R36, R0, R2, RZ ;  /* 0x0000000200247223 */ /* 0x000fc800000000ff */
[----:B------:R-:W-:-:S04]  /*0580*/  FFMA R3, -R35, R36, R2 ;  /* 0x0000002423037223 */ /* 0x000fc80000000102 */
[----:B------:R-:W-:Y:S01]  /*0590*/  FFMA R36, R0, R3, R36 ;  /* 0x0000000300247223 */ /* 0x000fe20000000024 */
[----:B0-----:R-:W-:Y:S06]  /*05a0*/  @!P0 BRA `(.L_x_19) ;  /* 0x0000000000148947 */ /* 0x001fec0003800000 */
[----:B------:R-:W-:Y:S02]  /*05b0*/  MOV R0, R2 ;  /* 0x0000000200007202 */ /* 0x000fe40000000f00 */
[----:B------:R-:W-:Y:S02]  /*05c0*/  MOV R3, R35 ;  /* 0x0000002300037202 */ /* 0x000fe40000000f00 */
[----:B------:R-:W-:-:S07]  /*05d0*/  MOV R2, 0x5f0 ;  /* 0x000005f000027802 */ /* 0x000fce0000000f00 */
[----:B------:R-:W-:Y:S05]  /*05e0*/  CALL.REL.NOINC `($__internal_0_$__cuda_sm3x_div_rn_noftz_f32_slowpath) ;  /* 0x0000000400707944 */ /* 0x000fea0003c00000 */
[----:B------:R-:W-:-:S07]  /*05f0*/  MOV R36, R0 ;  /* 0x0000000000247202 */ /* 0x000fce0000000f00 */
.L_x_19:
[----:B------:R-:W-:Y:S05]  /*0600*/  BSYNC.RECONVERGENT B0 ;  /* 0x0000000000007941 */ /* 0x000fea0003800200 */
.L_x_18:
[----:B------:R-:W0:Y:S01]  /*0610*/  LDC R0, c[0x0][0x388] ;  /* 0x0000e200ff007b82 */ /* 0x000e220000000800 */
[----:B------:R-:W-:Y:S02]  /*0620*/  HFMA2 R3, -RZ, RZ, 2.125, 0 ;  /* 0x40400000ff037431 */ /* 0x000fe400000001ff */
[----:B------:R-:W-:Y:S01]  /*0630*/  FMUL R2, R36, R36 ;  /* 0x0000002424027220 */ /* 0x000fe20000400000 */
[----:B------:R-:W-:Y:S01]  /*0640*/  MOV R37, 0x3fc00000 ;  /* 0x3fc0000000257802 */ /* 0x000fe20000000f00 */
[C---:B------:R-:W-:Y:S01]  /*0650*/  FMUL R40, R25.reuse, 4.5 ;  /* 0x4090000019287820 */ /* 0x040fe20000400000 */
[----:B------:R-:W-:Y:S01]  /*0660*/  UIADD3 UR4, UPT, UPT, UR4, 0x1, URZ ;  /* 0x0000000104047890 */ /* 0x000fe2000fffe0ff */
[C---:B------:R-:W-:Y:S01]  /*0670*/  FFMA R2, R25.reuse, R25, R2 ;  /* 0x0000001919027223 */ /* 0x040fe20000000002 */
[----:B------:R-:W-:Y:S02]  /*0680*/  UIADD3 UR5, UPT, UPT, UR5, 0x4, URZ ;  /* 0x0000000405057890 */ /* 0x000fe4000fffe0ff */
[----:B------:R-:W-:Y:S01]  /*0690*/  UISETP.NE.AND UP0, UPT, UR4, 0x10, UPT ;  /* 0x000000100400788c */ /* 0x000fe2000bf05270 */
[----:B------:R-:W-:Y:S01]  /*06a0*/  FFMA R38, R2, -R37, 1 ;  /* 0x3f80000002267423 */ /* 0x000fe20000000825 */
[-C--:B------:R-:W-:Y:S01]  /*06b0*/  FFMA R39, R25, R3.reuse, 1 ;  /* 0x3f80000019277423 */ /* 0x080fe20000000003 */
[----:B------:R-:W-:Y:S01]  /*06c0*/  FMUL R37, R35, 0.44444444775581359863 ;  /* 0x3ee38e3923257820 */ /* 0x000fe20000400000 */
[-C--:B------:R-:W-:Y:S01]  /*06d0*/  FFMA R43, R25, -R3.reuse, 1 ;  /* 0x3f800000192b7423 */ /* 0x080fe20000000803 */
[----:B------:R-:W-:Y:S01]  /*06e0*/  FFMA R45, R36, -R3, 1 ;  /* 0x3f800000242d7423 */ /* 0x000fe20000000803 */
[CC--:B------:R-:W-:Y:S01]  /*06f0*/  FFMA R39, R40.reuse, R25.reuse, R39 ;  /* 0x0000001928277223 */ /* 0x0c0fe20000000027 */
[----:B------:R-:W-:Y:S01]  /*0700*/  FMUL R37, R37, R38 ;  /* 0x0000002625257220 */ /* 0x000fe20000400000 */
[C---:B------:R-:W-:Y:S01]  /*0710*/  FMUL R38, R35.reuse, 0.11111111193895339966 ;  /* 0x3de38e3923267820 */ /* 0x040fe20000400000 */
[----:B------:R-:W-:Y:S01]  /*0720*/  FFMA R43, R40, R25, R43 ;  /* 0x00000019282b7223 */ /* 0x000fe2000000002b */
[----:B------:R-:W-:Y:S01]  /*0730*/  FFMA R39, R2, -1.5, R39 ;  /* 0xbfc0000002277823 */ /* 0x000fe20000000027 */
[----:B------:R-:W-:-:S02]  /*0740*/  FMUL R35, R35, 0.027777777984738349915 ;  /* 0x3ce38e3923237820 */ /* 0x000fc40000400000 */
[----:B------:R-:W-:Y:S01]  /*0750*/  FFMA R43, R2, -1.5, R43 ;  /* 0xbfc00000022b7823 */ /* 0x000fe2000000002b */
[----:B------:R-:W-:Y:S01]  /*0760*/  FMUL R41, R38, R39 ;  /* 0x0000002726297220 */ /* 0x000fe20000400000 */
[-C--:B0-----:R-:W-:Y:S01]  /*0770*/  FMUL R39, R37, R0.reuse ;  /* 0x0000000025277220 */ /* 0x081fe20000400000 */
[----:B------:R-:W-:Y:S01]  /*0780*/  FADD R37, -R0, 1 ;  /* 0x3f80000000257421 */ /* 0x000fe20000000100 */
[----:B------:R-:W-:Y:S01]  /*0790*/  FMUL R43, R38, R43 ;  /* 0x0000002b262b7220 */ /* 0x000fe20000400000 */
[-C--:B------:R-:W-:Y:S01]  /*07a0*/  FMUL R40, R41, R0.reuse ;  /* 0x0000000029287220 */ /* 0x080fe20000400000 */
[----:B------:R-:W-:Y:S01]  /*07b0*/  FFMA R41, R36, R3, 1 ;  /* 0x3f80000024297423 */ /* 0x000fe20000000003 */
[-C--:B------:R-:W-:Y:S01]  /*07c0*/  FFMA R39, R34, R37.reuse, R39 ;  /* 0x0000002522277223 */ /* 0x080fe20000000027 */
[----:B------:R-:W-:Y:S01]  /*07d0*/  FMUL R34, R36, 4.5 ;  /* 0x4090000024227820 */ /* 0x000fe20000400000 */
[----:B------:R-:W-:Y:S01]  /*07e0*/  FMUL R43, R43, R0 ;  /* 0x000000002b2b7220 */ /* 0x000fe20000400000 */
[----:B------:R-:W-:-:S02]  /*07f0*/  FFMA R33, R33, R37, R40 ;  /* 0x0000002521217223 */ /* 0x000fc40000000028 */
[CC--:B------:R-:W-:Y:S01]  /*0800*/  FFMA R41, R34.reuse, R36.reuse, R41 ;  /* 0x0000002422297223 */ /* 0x0c0fe20000000029 */
[----:B------:R-:W-:Y:S01]  /*0810*/  FFMA R45, R34, R36, R45 ;  /* 0x00000024222d7223 */ /* 0x000fe2000000002d */
[----:B------:R2:W-:Y:S02]  /*0820*/  STG.E desc[UR6][R20.64], R39 ;  /* 0x0000002714007986 */ /* 0x0005e4000c101906 */
[C---:B------:R-:W-:Y:S01]  /*0830*/  FFMA R41, R2.reuse, -1.5, R41 ;  /* 0xbfc0000002297823 */ /* 0x040fe20000000029 */
[----:B------:R-:W-:Y:S01]  /*0840*/  FFMA R45, R2, -1.5, R45 ;  /* 0xbfc00000022d7823 */ /* 0x000fe2000000002d */
[----:B------:R2:W-:Y:S02]  /*0850*/  STG.E desc[UR6][R14.64], R33 ;  /* 0x000000210e007986 */ /* 0x0005e4000c101906 */
[----:B------:R-:W-:Y:S01]  /*0860*/  FMUL R34, R38, R41 ;  /* 0x0000002926227220 */ /* 0x000fe20000400000 */
[----:B------:R-:W-:Y:S01]  /*0870*/  FFMA R41, R24, R37, R43 ;  /* 0x0000002518297223 */ /* 0x000fe2000000002b */
[----:B------:R-:W-:Y:S01]  /*0880*/  FADD R24, R36, R25 ;  /* 0x0000001924187221 */ /* 0x000fe20000000000 */
[----:B------:R-:W-:Y:S01]  /*0890*/  FMUL R45, R38, R45 ;  /* 0x0000002d262d7220 */ /* 0x000fe20000400000 */
[----:B------:R-:W-:-:S02]  /*08a0*/  FMUL R34, R34, R0 ;  /* 0x0000000022227220 */ /* 0x000fc40000400000 */
[C---:B------:R-:W-:Y:S01]  /*08b0*/  FFMA R43, R24.reuse, R3, 1 ;  /* 0x3f800000182b7423 */ /* 0x040fe20000000003 */
[----:B------:R-:W-:Y:S01]  /*08c0*/  FMUL R38, R24, 4.5 ;  /* 0x4090000018267820 */ /* 0x000fe20000400000 */
[----:B------:R-:W-:-:S03]  /*08d0*/  FFMA R26, R26, R37, R34 ;  /* 0x000000251a1a7223 */ /* 0x000fc60000000022 */
[----:B------:R-:W-:Y:S01]  /*08e0*/  FFMA R43, R24, R38, R43 ;  /* 0x00000026182b7223 */ /* 0x000fe2000000002b */
[--C-:B------:R-:W-:Y:S01]  /*08f0*/  FADD R24, R36, -R25.reuse ;  /* 0x8000001924187221 */ /* 0x100fe20000000000 */
[----:B------:R2:W-:Y:S03]  /*0900*/  STG.E desc[UR6][R12.64], R26 ;  /* 0x0000001a0c007986 */ /* 0x0005e6000c101906 */
[C---:B------:R-:W-:Y:S01]  /*0910*/  FFMA R34, R24.reuse, R3, 1 ;  /* 0x3f80000018227423 */ /* 0x040fe20000000003 */
[C---:B------:R-:W-:Y:S01]  /*0920*/  FMUL R38, R24.reuse, 4.5 ;  /* 0x4090000018267820 */ /* 0x040fe20000400000 */
[----:B------:R2:W-:Y:S03]  /*0930*/  STG.E desc[UR6][R18.64], R41 ;  /* 0x0000002912007986 */ /* 0x0005e6000c101906 */
[----:B------:R-:W-:Y:S01]  /*0940*/  FFMA R24, R24, R38, R34 ;  /* 0x0000002618187223 */ /* 0x000fe20000000022 */
[----:B------:R-:W-:Y:S01]  /*0950*/  FMUL R34, R45, R0 ;  /* 0x000000002d227220 */ /* 0x000fe20000400000 */
[C-C-:B------:R-:W-:Y:S01]  /*0960*/  FADD R38, -R36.reuse, -R25.reuse ;  /* 0x8000001924267221 */ /* 0x140fe20000000100 */
[----:B------:R-:W-:Y:S01]  /*0970*/  FADD R36, -R36, R25 ;  /* 0x0000001924247221 */ /* 0x000fe20000000100 */
[----:B------:R-:W-:Y:S01]  /*0980*/  FFMA R24, R2, -1.5, R24 ;  /* 0xbfc0000002187823 */ /* 0x000fe20000000018 */
[----:B------:R-:W-:Y:S01]  /*0990*/  FFMA R27, R27, R37, R34 ;  /* 0x000000251b1b7223 */ /* 0x000fe20000000022 */
[CC--:B------:R-:W-:Y:S01]  /*09a0*/  FFMA R25, R38.reuse, R3.reuse, 1 ;  /* 0x3f80000026197423 */ /* 0x0c0fe20000000003 */
[----:B------:R-:W-:Y:S01]  /*09b0*/  FMUL R34, R38, 4.5 ;  /* 0x4090000026227820 */ /* 0x000fe20000400000 */
[----:B------:R-:W-:-:S02]  /*09c0*/  FFMA R3, R36, R3, 1 ;  /* 0x3f80000024037423 */ /* 0x000fc40000000003 */
[----:B------:R2:W-:Y:S01]  /*09d0*/  STG.E desc[UR6][R16.64], R27 ;  /* 0x0000001b10007986 */ /* 0x0005e2000c101906 */
[----:B------:R-:W-:Y:S01]  /*09e0*/  FFMA R25, R38, R34, R25 ;  /* 0x0000002226197223 */ /* 0x000fe20000000019 */
[----:B------:R-:W-:Y:S01]  /*09f0*/  LOP3.LUT R34, R32, 0x8000001f, RZ, 0xc0, !PT ;  /* 0x8000001f20227812 */ /* 0x000fe200078ec0ff */
[----:B------:R-:W-:-:S03]  /*0a00*/  FMUL R32, R36, 4.5 ;  /* 0x4090000024207820 */ /* 0x000fc60000400000 */
[----:B------:R-:W-:Y:S01]  /*0a10*/  ISETP.NE.AND P0, PT, R34, 0x1f, PT ;  /* 0x0000001f2200780c */ /* 0x000fe20003f05270 */
[----:B------:R-:W-:Y:S01]  /*0a20*/  FFMA R3, R36, R32, R3 ;  /* 0x0000002024037223 */ /* 0x000fe20000000003 */
[C---:B------:R-:W-:Y:S01]  /*0a30*/  FFMA R32, R2.reuse, -1.5, R43 ;  /* 0xbfc0000002207823 */ /* 0x040fe2000000002b */
[C---:B------:R-:W-:Y:S01]  /*0a40*/  FFMA R34, R2.reuse, -1.5, R25 ;  /* 0xbfc0000002227823 */ /* 0x040fe20000000019 */
[----:B------:R-:W-:Y:S01]  /*0a50*/  ISETP.EQ.AND P0, PT, R23, 0xc, !P0 ;  /* 0x0000000c1700780c */ /* 0x000fe20004702270 */
[----:B------:R-:W-:Y:S01]  /*0a60*/  FFMA R2, R2, -1.5, R3 ;  /* 0xbfc0000002027823 */ /* 0x000fe20000000003 */
[C---:B------:R-:W-:Y:S01]  /*0a70*/  FMUL R3, R35.reuse, R32 ;  /* 0x0000002023037220 */ /* 0x040fe20000400000 */
[C---:B------:R-:W-:Y:S01]  /*0a80*/  FMUL R25, R35.reuse, R24 ;  /* 0x0000001823197220 */ /* 0x040fe20000400000 */
[C---:B------:R-:W-:Y:S01]  /*0a90*/  FMUL R43, R35.reuse, R34 ;  /* 0x00000022232b7220 */ /* 0x040fe20000400000 */
[----:B------:R-:W-:Y:S01]  /*0aa0*/  FMUL R35, R35, R2 ;  /* 0x0000000223237220 */ /* 0x000fe20000400000 */
[-C--:B------:R-:W-:Y:S01]  /*0ab0*/  FMUL R2, R3, R0.reuse ;  /* 0x0000000003027220 */ /* 0x080fe20000400000 */
[-C--:B------:R-:W-:Y:S01]  /*0ac0*/  FMUL R25, R25, R0.reuse ;  /* 0x0000000019197220 */ /* 0x080fe20000400000 */
[-C--:B------:R-:W-:Y:S01]  /*0ad0*/  FMUL R24, R43, R0.reuse ;  /* 0x000000002b187220 */ /* 0x080fe20000400000 */
[----:B------:R-:W-:Y:S01]  /*0ae0*/  FMUL R35, R35, R0 ;  /* 0x0000000023237220 */ /* 0x000fe20000400000 */
[-C--:B------:R-:W-:Y:S01]  /*0af0*/  FFMA R31, R31, R37.reuse, R2 ;  /* 0x000000251f1f7223 */ /* 0x080fe20000000002 */
[-C--:B------:R-:W-:Y:S01]  /*0b00*/  FFMA R25, R30, R37.reuse, R25 ;  /* 0x000000251e197223 */ /* 0x080fe20000000019 */
[-C--:B------:R-:W-:Y:S01]  /*0b10*/  FFMA R29, R29, R37.reuse, R24 ;  /* 0x000000251d1d7223 */ /* 0x080fe20000000018 */
[----:B------:R-:W-:Y:S01]  /*0b20*/  FFMA R35, R28, R37, R35 ;  /* 0x000000251c237223 */ /* 0x000fe20000000023 */
[----:B------:R-:W-:Y:S01]  /*0b30*/  @P0 FADD R31, R31, -0.0083333337679505348206 ;  /* 0xbc0888891f1f0421 */ /* 0x000fe20000000000 */
[----:B------:R-:W-:-:S04]  /*0b40*/  @P0 FADD R25, R25, 0.0083333337679505348206 ;  /* 0x3c08888919190421 */ /* 0x000fc80000000000 */
[----:B------:R2:W-:Y:S04]  /*0b50*/  STG.E desc[UR6][R6.64], R31 ;  /* 0x0000001f06007986 */ /* 0x0005e8000c101906 */
[----:B------:R2:W-:Y:S04]  /*0b60*/  STG.E desc[UR6][R4.64], R25 ;  /* 0x0000001904007986 */ /* 0x0005e8000c101906 */
[----:B------:R2:W-:Y:S04]  /*0b70*/  STG.E desc[UR6][R10.64], R29 ;  /* 0x0000001d0a007986 */ /* 0x0005e8000c101906 */
[----:B------:R2:W-:Y:S01]  /*0b80*/  STG.E desc[UR6][R8.64], R35 ;  /* 0x0000002308007986 */ /* 0x0005e2000c101906 */
[----:B------:R-:W-:Y:S05]  /*0b90*/  BRA.U UP0, `(.L_x_20) ;  /* 0xfffffff5005c7547 */ /* 0x000fea000b83ffff */
[----:B------:R-:W-:Y:S05]  /*0ba0*/  EXIT ;  /* 0x000000000000794d */ /* 0x000fea0003800000 */
        .weak           $__internal_0_$__cuda_sm3x_div_rn_noftz_f32_slowpath
        .type           $__internal_0_$__cuda_sm3x_div_rn_noftz_f32_slowpath,@function
        .size           $__internal_0_$__cuda_sm3x_div_rn_noftz_f32_slowpath,(.L_x_35 - $__internal_0_$__cuda_sm3x_div_rn_noftz_f32_slowpath)
$__internal_0_$__cuda_sm3x_div_rn_noftz_f32_slowpath:
[----:B------:R-:W-:Y:S01]  /*0bb0*/  SHF.R.U32.HI R36, RZ, 0x17, R3 ;  /* 0x00000017ff247819 */ /* 0x000fe20000011603 */
[----:B------:R-:W-:Y:S01]  /*0bc0*/  BSSY.RECONVERGENT B1, `(.L_x_21) ;  /* 0x0000062000017945 */ /* 0x000fe20003800200 */
[----:B------:R-:W-:Y:S02]  /*0bd0*/  SHF.R.U32.HI R38, RZ, 0x17, R0 ;  /* 0x00000017ff267819 */ /* 0x000fe40000011600 */
[----:B------:R-:W-:Y:S02]  /*0be0*/  LOP3.LUT R36, R36, 0xff, RZ, 0xc0, !PT ;  /* 0x000000ff24247812 */ /* 0x000fe400078ec0ff */
[----:B------:R-:W-:Y:S02]  /*0bf0*/  LOP3.LUT R38, R38, 0xff, RZ, 0xc0, !PT ;  /* 0x000000ff26267812 */ /* 0x000fe400078ec0ff */
[----:B------:R-:W-:Y:S02]  /*0c00*/  IADD3 R40, PT, PT, R36, -0x1, RZ ;  /* 0xffffffff24287810 */ /* 0x000fe40007ffe0ff */
[----:B------:R-:W-:-:S02]  /*0c10*/  IADD3 R39, PT, PT, R38, -0x1, RZ ;  /* 0xffffffff26277810 */ /* 0x000fc40007ffe0ff */
[----:B------:R-:W-:-:S04]  /*0c20*/  ISETP.GT.U32.AND P0, PT, R40, 0xfd, PT ;  /* 0x000000fd2800780c */ /* 0x000fc80003f04070 */
[----:B------:R-:W-:-:S13]  /*0c30*/  ISETP.GT.U32.OR P0, PT, R39, 0xfd, P0 ;  /* 0x000000fd2700780c */ /* 0x000fda0000704470 */
[----:B------:R-:W-:Y:S01]  /*0c40*/  @!P0 MOV R37, RZ ;  /* 0x000000ff00258202 */ /* 0x000fe20000000f00 */
[----:B------:R-:W-:Y:S06]  /*0c50*/  @!P0 BRA `(.L_x_22) ;  /* 0x00000000005c8947 */ /* 0x000fec0003800000 */
[----:B------:R-:W-:Y:S02]  /*0c60*/  FSETP.GTU.FTZ.AND P0, PT, |R0|, +INF , PT ;  /* 0x7f8000000000780b */ /* 0x000fe40003f1c200 */
[----:B------:R-:W-:-:S04]  /*0c70*/  FSETP.GTU.FTZ.AND P1, PT, |R3|, +INF , PT ;  /* 0x7f8000000300780b */ /* 0x000fc80003f3c200 */
[----:B------:R-:W-:-:S13]  /*0c80*/  PLOP3.LUT P0, PT, P0, P1, PT, 0xf8, 0x8f ;  /* 0x00000000008f781c */ /* 0x000fda0000703f70 */
[----:B------:R-:W-:Y:S05]  /*0c90*/  @P0 BRA `(.L_x_23) ;  /* 0x00000004004c0947 */ /* 0x000fea0003800000 */
[----:B------:R-:W-:-:S13]  /*0ca0*/  LOP3.LUT P0, RZ, R3, 0x7fffffff, R0, 0xc8, !PT ;  /* 0x7fffffff03ff7812 */ /* 0x000fda000780c800 */
[----:B------:R-:W-:Y:S05]  /*0cb0*/  @!P0 BRA `(.L_x_24) ;  /* 0x00000004003c8947 */ /* 0x000fea0003800000 */
[C---:B------:R-:W-:Y:S02]  /*0cc0*/  FSETP.NEU.FTZ.AND P2, PT, |R0|.reuse, +INF , PT ;  /* 0x7f8000000000780b */ /* 0x040fe40003f5d200 */
[----:B------:R-:W-:Y:S02]  /*0cd0*/  FSETP.NEU.FTZ.AND P1, PT, |R3|, +INF , PT ;  /* 0x7f8000000300780b */ /* 0x000fe40003f3d200 */
[----:B------:R-:W-:-:S11]  /*0ce0*/  FSETP.NEU.FTZ.AND P0, PT, |R0|, +INF , PT ;  /* 0x7f8000000000780b */ /* 0x000fd60003f1d200 */
[----:B------:R-:W-:Y:S05]  /*0cf0*/  @!P1 BRA !P2, `(.L_x_24) ;  /* 0x00000004002c9947 */ /* 0x000fea0005000000 */
[----:B------:R-:W-:-:S04]  /*0d00*/  LOP3.LUT P2, RZ, R0, 0x7fffffff, RZ, 0xc0, !PT ;  /* 0x7fffffff00ff7812 */ /* 0x000fc8000784c0ff */
[----:B------:R-:W-:-:S13]  /*0d10*/  PLOP3.LUT P1, PT, P1, P2, PT, 0x2f, 0xf2 ;  /* 0x0000000000f2781c */ /* 0x000fda0000f24577 */
[----:B------:R-:W-:Y:S05]  /*0d20*/  @P1 BRA `(.L_x_25) ;  /* 0x0000000400181947 */ /* 0x000fea0003800000 */
[----:B------:R-:W-:-:S04]  /*0d30*/  LOP3.LUT P1, RZ, R3, 0x7fffffff, RZ, 0xc0, !PT ;  /* 0x7fffffff03ff7812 */ /* 0x000fc8000782c0ff */
[----:B------:R-:W-:-:S13]  /*0d40*/  PLOP3.LUT P0, PT, P0, P1, PT, 0x2f, 0xf2 ;  /* 0x0000000000f2781c */ /* 0x000fda0000702577 */
[----:B------:R-:W-:Y:S05]  /*0d50*/  @P0 BRA `(.L_x_26) ;  /* 0x0000000400000947 */ /* 0x000fea0003800000 */
[----:B------:R-:W-:Y:S02]  /*0d60*/  ISETP.GE.AND P0, PT, R39, RZ, PT ;  /* 0x000000ff2700720c */ /* 0x000fe40003f06270 */
[----:B------:R-:W-:-:S11]  /*0d70*/  ISETP.GE.AND P1, PT, R40, RZ, PT ;  /* 0x000000ff2800720c */ /* 0x000fd60003f26270 */
[----:B------:R-:W-:Y:S01]  /*0d80*/  @P0 MOV R37, RZ ;  /* 0x000000ff00250202 */ /* 0x000fe20000000f00 */
[----:B------:R-:W-:Y:S01]  /*0d90*/  @!P0 FFMA R0, R0, 1.84467440737095516160e+19, RZ ;  /* 0x5f80000000008823 */ /* 0x000fe200000000ff */
[----:B------:R-:W-:Y:S01]  /*0da0*/  @!P0 MOV R37, 0xffffffc0 ;  /* 0xffffffc000258802 */ /* 0x000fe20000000f00 */
[----:B------:R-:W-:-:S03]  /*0db0*/  @!P1 FFMA R3, R3, 1.84467440737095516160e+19, RZ ;  /* 0x5f80000003039823 */ /* 0x000fc600000000ff */
[----:B------:R-:W-:-:S07]  /*0dc0*/  @!P1 IADD3 R37, PT, PT, R37, 0x40, RZ ;  /* 0x0000004025259810 */ /* 0x000fce0007ffe0ff */
.L_x_22:
[----:B------:R-:W-:Y:S01]  /*0dd0*/  LEA R40, R36, 0xc0800000, 0x17 ;  /* 0xc080000024287811 */ /* 0x000fe200078eb8ff */
[----:B------:R-:W-:Y:S03]  /*0de0*/  BSSY.RECONVERGENT B2, `(.L_x_27) ;  /* 0x0000036000027945 */ /* 0x000fe60003800200 */
[----:B------:R-:W-:Y:S02]  /*0df0*/  IADD3 R40, PT, PT, -R40, R3, RZ ;  /* 0x0000000328287210 */ /* 0x000fe40007ffe1ff */
[----:B------:R-:W-:Y:S02]  /*0e00*/  IADD3 R3, PT, PT, R38, -0x7f, RZ ;  /* 0xffffff8126037810 */ /* 0x000fe40007ffe0ff */
[----:B------:R-:W0:Y:S01]  /*0e10*/  MUFU.RCP R42, R40 ;  /* 0x00000028002a7308 */ /* 0x000e220000001000 */
[----:B------:R-:W-:Y:S01]  /*0e20*/  FADD.FTZ R39, -R40, -RZ ;  /* 0x800000ff28277221 */ /* 0x000fe20000010100 */
[C---:B------:R-:W-:Y:S01]  /*0e30*/  IADD3 R36, PT, PT, R3.reuse, 0x7f, -R36 ;  /* 0x0000007f03247810 */ /* 0x040fe20007ffe824 */
[----:B------:R-:W-:-:S03]  /*0e40*/  IMAD R0, R3, -0x800000, R0 ;  /* 0xff80000003007824 */ /* 0x000fc600078e0200 */
[----:B------:R-:W-:Y:S01]  /*0e50*/  IADD3 R36, PT, PT, R36, R37, RZ ;  /* 0x0000002524247210 */ /* 0x000fe20007ffe0ff */
[----:B0-----:R-:W-:-:S04]  /*0e60*/  FFMA R41, R42, R39, 1 ;  /* 0x3f8000002a297423 */ /* 0x001fc80000000027 */
[----:B------:R-:W-:-:S04]  /*0e70*/  FFMA R41, R42, R41, R42 ;  /* 0x000000292a297223 */ /* 0x000fc8000000002a */
[----:B------:R-:W-:-:S04]  /*0e80*/  FFMA R38, R0, R41, RZ ;  /* 0x0000002900267223 */ /* 0x000fc800000000ff */
[----:B------:R-:W-:-:S04]  /*0e90*/  FFMA R42, R39, R38, R0 ;  /* 0x00000026272a7223 */ /* 0x000fc80000000000 */
[----:B------:R-:W-:-:S04]  /*0ea0*/  FFMA R38, R41, R42, R38 ;  /* 0x0000002a29267223 */ /* 0x000fc80000000026 */
[----:B------:R-:W-:-:S04]  /*0eb0*/  FFMA R39, R39, R38, R0 ;  /* 0x0000002627277223 */ /* 0x000fc80000000000 */
[----:B------:R-:W-:-:S05]  /*0ec0*/  FFMA R0, R41, R39, R38 ;  /* 0x0000002729007223 */ /* 0x000fca0000000026 */
[----:B------:R-:W-:-:S04]  /*0ed0*/  SHF.R.U32.HI R3, RZ, 0x17, R0 ;  /* 0x00000017ff037819 */ /* 0x000fc80000011600 */
[----:B------:R-:W-:-:S04]  /*0ee0*/  LOP3.LUT R3, R3, 0xff, RZ, 0xc0, !PT ;  /* 0x000000ff03037812 */ /* 0x000fc800078ec0ff */
[----:B------:R-:W-:-:S04]  /*0ef0*/  IADD3 R3, PT, PT, R3, R36, RZ ;  /* 0x0000002403037210 */ /* 0x000fc80007ffe0ff */
[----:B------:R-:W-:-:S04]  /*0f00*/  IADD3 R37, PT, PT, R3, -0x1, RZ ;  /* 0xffffffff03257810 */ /* 0x000fc80007ffe0ff */
[----:B------:R-:W-:-:S13]  /*0f10*/  ISETP.GE.U32.AND P0, PT, R37, 0xfe, PT ;  /* 0x000000fe2500780c */ /* 0x000fda0003f06070 */
[----:B------:R-:W-:Y:S05]  /*0f20*/  @!P0 BRA `(.L_x_28) ;  /* 0x0000000000808947 */ /* 0x000fea0003800000 */
[----:B------:R-:W-:-:S13]  /*0f30*/  ISETP.GT.AND P0, PT, R3, 0xfe, PT ;  /* 0x000000fe0300780c */ /* 0x000fda0003f04270 */
[----:B------:R-:W-:Y:S05]  /*0f40*/  @P0 BRA `(.L_x_29) ;  /* 0x00000000006c0947 */ /* 0x000fea0003800000 */
[----:B------:R-:W-:-:S13]  /*0f50*/  ISETP.GE.AND P0, PT, R3, 0x1, PT ;  /* 0x000000010300780c */ /* 0x000fda0003f06270 */
[----:B------:R-:W-:Y:S05]  /*0f60*/  @P0 BRA `(.L_x_30) ;  /* 0x0000000000740947 */ /* 0x000fea0003800000 */
[----:B------:R-:W-:Y:S02]  /*0f70*/  ISETP.GE.AND P0, PT, R3, -0x18, PT ;  /* 0xffffffe80300780c */ /* 0x000fe40003f06270 */
[----:B------:R-:W-:-:S11]  /*0f80*/  LOP3.LUT R0, R0, 0x80000000, RZ, 0xc0, !PT ;  /* 0x8000000000007812 */ /* 0x000fd600078ec0ff */
[----:B------:R-:W-:Y:S05]  /*0f90*/  @!P0 BRA `(.L_x_30) ;  /* 0x0000000000688947 */ /* 0x000fea0003800000 */
[-CC-:B------:R-:W-:Y:S01]  /*0fa0*/  FFMA.RZ R36, R41, R39.reuse, R38.reuse ;  /* 0x0000002729247223 */ /* 0x180fe2000000c026 */
[C---:B------:R-:W-:Y:S02]  /*0fb0*/  ISETP.NE.AND P2, PT, R3.reuse, RZ, PT ;  /* 0x000000ff0300720c */ /* 0x040fe40003f45270 */
[----:B------:R-:W-:Y:S02]  /*0fc0*/  ISETP.NE.AND P1, PT, R3, RZ, PT ;  /* 0x000000ff0300720c */ /* 0x000fe40003f25270 */
[----:B------:R-:W-:Y:S01]  /*0fd0*/  LOP3.LUT R37, R36, 0x7fffff, RZ, 0xc0, !PT ;  /* 0x007fffff24257812 */ /* 0x000fe200078ec0ff */
[CCC-:B------:R-:W-:Y:S01]  /*0fe0*/  FFMA.RP R36, R41.reuse, R39.reuse, R38.reuse ;  /* 0x0000002729247223 */ /* 0x1c0fe20000008026 */
[----:B------:R-:W-:Y:S01]  /*0ff0*/  FFMA.RM R39, R41, R39, R38 ;  /* 0x0000002729277223 */ /* 0x000fe20000004026 */
[----:B------:R-:W-:Y:S02]  /*1000*/  IADD3 R38, PT, PT, R3, 0x20, RZ ;  /* 0x0000002003267810 */ /* 0x000fe40007ffe0ff */
[----:B------:R-:W-:-:S02]  /*1010*/  LOP3.LUT R37, R37, 0x800000, RZ, 0xfc, !PT ;  /* 0x0080000025257812 */ /* 0x000fc400078efcff */
[----:B------:R-:W-:Y:S02]  /*1020*/  IADD3 R3, PT, PT, -R3, RZ, RZ ;  /* 0x000000ff03037210 */ /* 0x000fe40007ffe1ff */
[----:B------:R-:W-:Y:S02]  /*1030*/  SHF.L.U32 R38, R37, R38, RZ ;  /* 0x0000002625267219 */ /* 0x000fe400000006ff */
[----:B------:R-:W-:Y:S02]  /*1040*/  FSETP.NEU.FTZ.AND P0, PT, R36, R39, PT ;  /* 0x000000272400720b */ /* 0x000fe40003f1d000 */
[----:B------:R-:W-:Y:S02]  /*1050*/  SEL R36, R3, RZ, P2 ;  /* 0x000000ff03247207 */ /* 0x000fe40001000000 */
[----:B------:R-:W-:Y:S02]  /*1060*/  ISETP.NE.AND P1, PT, R38, RZ, P1 ;  /* 0x000000ff2600720c */ /* 0x000fe40000f25270 */
[----:B------:R-:W-:-:S02]  /*1070*/  SHF.R.U32.HI R36, RZ, R36, R37 ;  /* 0x00000024ff247219 */ /* 0x000fc40000011625 */
[----:B------:R-:W-:Y:S02]  /*1080*/  PLOP3.LUT P0, PT, P0, P1, PT, 0xf8, 0x8f ;  /* 0x00000000008f781c */ /* 0x000fe40000703f70 */
[----:B------:R-:W-:Y:S02]  /*1090*/  SHF.R.U32.HI R38, RZ, 0x1, R36 ;  /* 0x00000001ff267819 */ /* 0x000fe40000011624 */
[----:B------:R-:W-:-:S04]  /*10a0*/  SEL R3, RZ, 0x1, !P0 ;  /* 0x00000001ff037807 */ /* 0x000fc80004000000 */
[----:B------:R-:W-:-:S04]  /*10b0*/  LOP3.LUT R3, R3, 0x1, R38, 0xf8, !PT ;  /* 0x0000000103037812 */ /* 0x000fc800078ef826 */
[----:B------:R-:W-:-:S04]  /*10c0*/  LOP3.LUT R3, R3, R36, RZ, 0xc0, !PT ;  /* 0x0000002403037212 */ /* 0x000fc800078ec0ff */
[----:B------:R-:W-:-:S04]  /*10d0*/  IADD3 R3, PT, PT, R38, R3, RZ ;  /* 0x0000000326037210 */ /* 0x000fc80007ffe0ff */
[----:B------:R-:W-:Y:S01]  /*10e0*/  LOP3.LUT R0, R3, R0, RZ, 0xfc, !PT ;  /* 0x0000000003007212 */ /* 0x000fe200078efcff */
[----:B------:R-:W-:Y:S06]  /*10f0*/  BRA `(.L_x_30) ;  /* 0x0000000000107947 */ /* 0x000fec0003800000 */
.L_x_29:
[----:B------:R-:W-:-:S04]  /*1100*/  LOP3.LUT R0, R0, 0x80000000, RZ, 0xc0, !PT ;  /* 0x8000000000007812 */ /* 0x000fc800078ec0ff */
[----:B------:R-:W-:Y:S01]  /*1110*/  LOP3.LUT R0, R0, 0x7f800000, RZ, 0xfc, !PT ;  /* 0x7f80000000007812 */ /* 0x000fe200078efcff */
[----:B------:R-:W-:Y:S06]  /*1120*/  BRA `(.L_x_30) ;  /* 0x0000000000047947 */ /* 0x000fec0003800000 */
.L_x_28:
[----:B------:R-:W-:-:S07]  /*1130*/  LEA R0, R36, R0, 0x17 ;  /* 0x0000000024007211 */ /* 0x000fce00078eb8ff */
.L_x_30:
[----:B------:R-:W-:Y:S05]  /*1140*/  BSYNC.RECONVERGENT B2 ;  /* 0x0000000000027941 */ /* 0x000fea0003800200 */
.L_x_27:
[----:B------:R-:W-:Y:S05]  /*1150*/  BRA `(.L_x_31) ;  /* 0x0000000000207947 */ /* 0x000fea0003800000 */
.L_x_26:
[----:B------:R-:W-:-:S04]  /*1160*/  LOP3.LUT R0, R3, 0x80000000, R0, 0x48, !PT ;  /* 0x8000000003007812 */ /* 0x000fc800078e4800 */
[----:B------:R-:W-:Y:S01]  /*1170*/  LOP3.LUT R0, R0, 0x7f800000, RZ, 0xfc, !PT ;  /* 0x7f80000000007812 */ /* 0x000fe200078efcff */
[----:B------:R-:W-:Y:S06]  /*1180*/  BRA `(.L_x_31) ;  /* 0x0000000000147947 */ /* 0x000fec0003800000 */
.L_x_25:
[----:B------:R-:W-:Y:S01]  /*1190*/  LOP3.LUT R0, R3, 0x80000000, R0, 0x48, !PT ;  /* 0x8000000003007812 */ /* 0x000fe200078e4800 */
[----:B------:R-:W-:Y:S06]  /*11a0*/  BRA `(.L_x_31) ;  /* 0x00000000000c7947 */ /* 0x000fec0003800000 */
.L_x_24:
[----:B------:R-:W0:Y:S01]  /*11b0*/  MUFU.RSQ R0, -QNAN ;  /* 0xffc0000000007908 */ /* 0x000e220000001400 */
[----:B------:R-:W-:Y:S05]  /*11c0*/  BRA `(.L_x_31) ;  /* 0x0000000000047947 */ /* 0x000fea0003800000 */
.L_x_23:
[----:B------:R-:W-:-:S07]  /*11d0*/  FADD.FTZ R0, R0, R3 ;  /* 0x0000000300007221 */ /* 0x000fce0000010000 */
.L_x_31:
[----:B------:R-:W-:Y:S05]  /*11e0*/  BSYNC.RECONVERGENT B1 ;  /* 0x0000000000017941 */ /* 0x000fea0003800200 */
.L_x_21:
[----:B------:R-:W-:-:S04]  /*11f0*/  HFMA2 R3, -RZ, RZ, 0, 0 ;  /* 0x00000000ff037431 */ /* 0x000fc800000001ff */
[----:B0-----:R-:W-:Y:S05]  /*1200*/  RET.REL.NODEC R2 `(_Z10Cu_CollideiifPiPf) ;  /* 0xffffffec027c7950 */ /* 0x001fea0003c3ffff */
.L_x_32:
        /* <DEDUP_REMOVED lines=15> */
.L_x_35:


//--------------------- .text._Z23Cu_SetInitialConditionsiiPfffff --------------------------
	.section	.text._Z23Cu_SetInitialConditionsiiPfffff,"ax",@progbits
	.align	128
        .global         _Z23Cu_SetInitialConditionsiiPfffff
        .type           _Z23Cu_SetInitialConditionsiiPfffff,@function
        .size           _Z23Cu_SetInitialConditionsiiPfffff,(.L_x_38 - _Z23Cu_SetInitialConditionsiiPfffff)
        .other          _Z23Cu_SetInitialConditionsiiPfffff,@"STO_CUDA_ENTRY STV_DEFAULT"
_Z23Cu_SetInitialConditionsiiPfffff:
.text._Z23Cu_SetInitialConditionsiiPfffff:
[----:B------:R-:W-:Y:S01]  /*0000*/  LDC R1, c[0x0][0x37c] ;  /* 0x0000df00ff017b82 */ /* 0x000fe20000000800 */
[----:B------:R-:W0:Y:S07]  /*0010*/  S2R R0, SR_TID.X ;  /* 0x0000000000007919 */ /* 0x000e2e0000002100 */
[----:B------:R-:W0:Y:S01]  /*0020*/  S2UR UR6, SR_CTAID.X ;  /* 0x00000000000679c3 */ /* 0x000e220000002500 */
[----:B------:R-:W1:Y:S01]  /*0030*/  LDCU UR7, c[0x0][0x384] ;  /* 0x00007080ff0777ac */ /* 0x000e620008000800 */
[----:B------:R-:W-:Y:S01]  /*0040*/  HFMA2 R2, -RZ, RZ, 1.875, 0 ;  /* 0x3f800000ff027431 */ /* 0x000fe200000001ff */
[----:B------:R-:W-:-:S05]  /*0050*/  UMOV UR4, 0x400 ;  /* 0x0000040000047882 */ /* 0x000fca0000000000 */
[----:B------:R-:W0:Y:S08]  /*0060*/  LDC R3, c[0x0][0x360] ;  /* 0x0000d800ff037b82 */ /* 0x000e300000000800 */
[----:B------:R-:W2:Y:S08]  /*0070*/  S2UR UR5, SR_CgaCtaId ;  /* 0x00000000000579c3 */ /* 0x000eb00000008800 */
[----:B------:R-:W3:Y:S08]  /*0080*/  LDC R13, c[0x0][0x398] ;  /* 0x0000e600ff0d7b82 */ /* 0x000ef00000000800 */
[----:B------:R-:W4:Y:S01]  /*0090*/  LDC.64 R8, c[0x0][0x390] ;  /* 0x0000e400ff087b82 */ /* 0x000f220000000a00 */
[----:B0-----:R-:W-:-:S05]  /*00a0*/  IMAD R3, R3, UR6, R0 ;  /* 0x0000000603037c24 */ /* 0x001fca000f8e0200 */
[C---:B-1----:R-:W-:Y:S01]  /*00b0*/  ISETP.GE.AND P0, PT, R3.reuse, UR7, PT ;  /* 0x0000000703007c0c */ /* 0x042fe2000bf06270 */
[----:B------:R-:W0:Y:S03]  /*00c0*/  LDCU.64 UR6, c[0x0][0x358] ;  /* 0x00006b00ff0677ac */ /* 0x000e260008000a00 */
[----:B------:R-:W-:Y:S01]  /*00d0*/  SEL R10, R3, 0xffffffff, !P0 ;  /* 0xffffffff030a7807 */ /* 0x000fe20004000000 */
[----:B--2---:R-:W-:-:S03]  /*00e0*/  ULEA UR4, UR5, UR4, 0x18 ;  /* 0x0000000405047291 */ /* 0x004fc6000f8ec0ff */
[----:B------:R-:W-:Y:S01]  /*00f0*/  UMOV UR5, 0x8 ;  /* 0x0000000800057882 */ /* 0x000fe20000000000 */
[C-C-:B---3--:R-:W-:Y:S01]  /*0100*/  FFMA R6, R13.reuse, 3, R2.reuse ;  /* 0x404000000d067823 */ /* 0x148fe20000000002 */
[C---:B------:R-:W-:Y:S01]  /*0110*/  FMUL R7, R13.reuse, 4.5 ;  /* 0x409000000d077820 */ /* 0x040fe20000400000 */
[----:B------:R-:W-:Y:S01]  /*0120*/  FFMA R4, R13, -3, R2 ;  /* 0xc04000000d047823 */ /* 0x000fe20000000002 */
[----:B------:R-:W-:Y:S01]  /*0130*/  LEA R5, R0, UR4, 0x2 ;  /* 0x0000000400057c11 */ /* 0x000fe2000f8e10ff */
[----:B------:R-:W-:Y:S01]  /*0140*/  UIADD3 UR4, UPT, UPT, UR4, 0x8, URZ ;  /* 0x0000000804047890 */ /* 0x000fe2000fffe0ff */
[CC--:B------:R-:W-:Y:S01]  /*0150*/  FFMA R6, R7.reuse, R13.reuse, R6 ;  /* 0x0000000d07067223 */ /* 0x0c0fe20000000006 */
[----:B------:R-:W-:Y:S01]  /*0160*/  FFMA R4, R7, R13, R4 ;  /* 0x0000000d07047223 */ /* 0x000fe20000000004 */
[C-C-:B----4-:R-:W-:Y:S01]  /*0170*/  FFMA R14, R9.reuse, 3, R2.reuse ;  /* 0x40400000090e7823 */ /* 0x150fe20000000002 */
[C---:B------:R-:W-:Y:S01]  /*0180*/  FMUL R3, R9.reuse, 4.5 ;  /* 0x4090000009037820 */ /* 0x040fe20000400000 */
[----:B------:R-:W-:Y:S01]  /*0190*/  FFMA R16, R9, -3, R2 ;  /* 0xc040000009107823 */ /* 0x000fe20000000002 */
[--C-:B------:R-:W-:Y:S01]  /*01a0*/  FADD R7, R13, R9.reuse ;  /* 0x000000090d077221 */ /* 0x100fe20000000000 */
[----:B------:R1:W-:Y:S01]  /*01b0*/  STS [R5], R10 ;  /* 0x0000000a05007388 */ /* 0x0003e20000000800 */
[CC--:B------:R-:W-:Y:S01]  /*01c0*/  FFMA R14, R3.reuse, R9.reuse, R14 ;  /* 0x00000009030e7223 */ /* 0x0c0fe2000000000e */
[----:B------:R-:W-:Y:S01]  /*01d0*/  FFMA R16, R3, R9, R16 ;  /* 0x0000000903107223 */ /* 0x000fe20000000010 */
[C---:B------:R-:W-:Y:S01]  /*01e0*/  FFMA R12, R7.reuse, 3, R2 ;  /* 0x40400000070c7823 */ /* 0x040fe20000000002 */
[----:B------:R-:W-:Y:S01]  /*01f0*/  FMUL R3, R7, 4.5 ;  /* 0x4090000007037820 */ /* 0x000fe20000400000 */
[----:B------:R-:W-:Y:S01]  /*0200*/  FADD R11, -R13, -R9 ;  /* 0x800000090d0b7221 */ /* 0x000fe20000000100 */
[----:B------:R-:W-:-:S02]  /*0210*/  FMUL R25, R8, 0.027777777984738349915 ;  /* 0x3ce38e3908197820 */ /* 0x000fc40000400000 */
[----:B------:R-:W-:Y:S01]  /*0220*/  FFMA R12, R7, R3, R12 ;  /* 0x00000003070c7223 */ /* 0x000fe2000000000c */
[C---:B------:R-:W-:Y:S01]  /*0230*/  FMUL R3, R8.reuse, 0.44444444775581359863 ;  /* 0x3ee38e3908037820 */ /* 0x040fe20000400000 */
[C---:B-1----:R-:W-:Y:S01]  /*0240*/  FMUL R10, R13.reuse, R13 ;  /* 0x0000000d0d0a7220 */ /* 0x042fe20000400000 */
[C-C-:B------:R-:W-:Y:S01]  /*0250*/  FADD R5, R13.reuse, -R9.reuse ;  /* 0x800000090d057221 */ /* 0x140fe20000000000 */
[----:B------:R-:W-:Y:S01]  /*0260*/  FADD R13, -R13, R9 ;  /* 0x000000090d0d7221 */ /* 0x000fe20000000100 */
[----:B------:R-:W-:Y:S01]  /*0270*/  FFMA R22, R11, 3, R2 ;  /* 0x404000000b167823 */ /* 0x000fe20000000002 */
[----:B------:R-:W-:Y:S01]  /*0280*/  FFMA R9, R9, R9, R10 ;  /* 0x0000000909097223 */ /* 0x000fe2000000000a */
[--C-:B------:R-:W-:Y:S01]  /*0290*/  FFMA R18, R5, 3, R2.reuse ;  /* 0x4040000005127823 */ /* 0x100fe20000000002 */
[----:B------:R-:W-:Y:S01]  /*02a0*/  FMUL R10, R11, 4.5 ;  /* 0x409000000b0a7820 */ /* 0x000fe20000400000 */
[--C-:B------:R-:W-:Y:S01]  /*02b0*/  FFMA R20, R13, 3, R2.reuse ;  /* 0x404000000d147823 */ /* 0x100fe20000000002 */
[----:B------:R-:W-:Y:S01]  /*02c0*/  FFMA R2, R9, -1.5, R2 ;  /* 0xbfc0000009027823 */ /* 0x000fe20000000002 */
[----:B------:R-:W-:Y:S01]  /*02d0*/  FMUL R7, R5, 4.5 ;  /* 0x4090000005077820 */ /* 0x000fe20000400000 */
[----:B------:R-:W-:Y:S01]  /*02e0*/  FFMA R22, R11, R10, R22 ;  /* 0x0000000a0b167223 */ /* 0x000fe20000000016 */
[----:B------:R-:W-:Y:S01]  /*02f0*/  FMUL R15, R13, 4.5 ;  /* 0x409000000d0f7820 */ /* 0x000fe20000400000 */
[----:B------:R-:W-:Y:S01]  /*0300*/  FMUL R2, R3, R2 ;  /* 0x0000000203027220 */ /* 0x000fe20000400000 */
[----:B------:R-:W1:Y:S01]  /*0310*/  LDC.64 R10, c[0x0][0x388] ;  /* 0x0000e200ff0a7b82 */ /* 0x000e620000000a00 */
[----:B------:R-:W-:Y:S01]  /*0320*/  FFMA R18, R5, R7, R18 ;  /* 0x0000000705127223 */ /* 0x000fe20000000012 */
[----:B------:R-:W-:Y:S01]  /*0330*/  FFMA R20, R13, R15, R20 ;  /* 0x0000000f0d147223 */ /* 0x000fe20000000014 */
[----:B------:R-:W-:Y:S01]  /*0340*/  FMUL R7, R8, 0.11111111193895339966 ;  /* 0x3de38e3908077820 */ /* 0x000fe20000400000 */
[C---:B------:R-:W-:Y:S01]  /*0350*/  FFMA R6, R9.reuse, -1.5, R6 ;  /* 0xbfc0000009067823 */ /* 0x040fe20000000006 */
[C---:B------:R-:W-:Y:S01]  /*0360*/  FFMA R14, R9.reuse, -1.5, R14 ;  /* 0xbfc00000090e7823 */ /* 0x040fe2000000000e */
[C---:B------:R-:W-:Y:S01]  /*0370*/  FFMA R16, R9.reuse, -1.5, R16 ;  /* 0xbfc0000009107823 */ /* 0x040fe20000000010 */
[C---:B------:R-:W-:Y:S01]  /*0380*/  FFMA R8, R9.reuse, -1.5, R12 ;  /* 0xbfc0000009087823 */ /* 0x040fe2000000000c */
[----:B------:R-:W2:Y:S01]  /*0390*/  LDC R3, c[0x0][0x380] ;  /* 0x0000e000ff037b82 */ /* 0x000ea20000000800 */
[C---:B------:R-:W-:Y:S01]  /*03a0*/  FFMA R18, R9.reuse, -1.5, R18 ;  /* 0xbfc0000009127823 */ /* 0x040fe20000000012 */
[C---:B------:R-:W-:Y:S01]  /*03b0*/  FFMA R22, R9.reuse, -1.5, R22 ;  /* 0xbfc0000009167823 */ /* 0x040fe20000000016 */
[C---:B------:R-:W-:Y:S01]  /*03c0*/  FFMA R24, R9.reuse, -1.5, R4 ;  /* 0xbfc0000009187823 */ /* 0x040fe20000000004 */
[----:B------:R-:W-:Y:S01]  /*03d0*/  FFMA R20, R9, -1.5, R20 ;  /* 0xbfc0000009147823 */ /* 0x000fe20000000014 */
[C---:B------:R-:W-:Y:S01]  /*03e0*/  FMUL R5, R7.reuse, R6 ;  /* 0x0000000607057220 */ /* 0x040fe20000400000 */
[C---:B------:R-:W-:Y:S01]  /*03f0*/  FMUL R4, R7.reuse, R14 ;  /* 0x0000000e07047220 */ /* 0x040fe20000400000 */
[----:B------:R-:W-:Y:S01]  /*0400*/  FMUL R6, R7, R16 ;  /* 0x0000001007067220 */ /* 0x000fe20000400000 */
[C---:B------:R-:W-:Y:S01]  /*0410*/  FMUL R8, R25.reuse, R8 ;  /* 0x0000000819087220 */ /* 0x040fe20000400000 */
[C---:B------:R-:W-:Y:S01]  /*0420*/  FMUL R9, R25.reuse, R18 ;  /* 0x0000001219097220 */ /* 0x040fe20000400000 */
[----:B------:R-:W-:Y:S01]  /*0430*/  FMUL R23, R25, R22 ;  /* 0x0000001619177220 */ /* 0x000fe20000400000 */
[----:B------:R-:W-:Y:S01]  /*0440*/  FMUL R7, R7, R24 ;  /* 0x0000001807077220 */ /* 0x000fe20000400000 */
[----:B------:R-:W-:Y:S01]  /*0450*/  FMUL R25, R25, R20 ;  /* 0x0000001419197220 */ /* 0x000fe20000400000 */
[----:B0-----:R-:W-:Y:S06]  /*0460*/  BAR.SYNC.DEFER_BLOCKING 0x0 ;  /* 0x0000000000007b1d */ /* 0x001fec0000010000 */
.L_x_33:
[----:B---3--:R-:W0:Y:S01]  /*0470*/  LDS.64 R12, [UR4+-0x8] ;  /* 0xfffff804ff0c7984 */ /* 0x008e220008000a00 */
[----:B------:R-:W-:-:S03]  /*0480*/  UIADD3 UR5, UPT, UPT, UR5, 0x10, URZ ;  /* 0x0000001005057890 */ /* 0x000fc6000fffe0ff */
[----:B------:R-:W3:Y:S01]  /*0490*/  LDS.64 R14, [UR4] ;  /* 0x00000004ff0e7984 */ /* 0x000ee20008000a00 */
[----:B------:R-:W-:Y:S02]  /*04a0*/  UISETP.NE.AND UP0, UPT, UR5, 0x48, UPT ;  /* 0x000000480500788c */ /* 0x000fe4000bf05270 */
[----:B------:R-:W-:Y:S01]  /*04b0*/  UIADD3 UR4, UPT, UPT, UR4, 0x10, URZ ;  /* 0x0000001004047890 */ /* 0x000fe2000fffe0ff */
[-C--:B0-----:R-:W-:Y:S02]  /*04c0*/  LEA R26, R12, R0.reuse, 0x4 ;  /* 0x000000000c1a7211 */ /* 0x081fe400078e20ff */
[-C--:B------:R-:W-:Y:S02]  /*04d0*/  LEA R24, R13, R0.reuse, 0x4 ;  /* 0x000000000d187211 */ /* 0x080fe400078e20ff */
[----:B---3--:R-:W-:Y:S01]  /*04e0*/  LEA R15, R15, R0, 0x4 ;  /* 0x000000000f0f7211 */ /* 0x008fe200078e20ff */
[----:B--2---:R-:W-:Y:S02]  /*04f0*/  IMAD R20, R3, 0x3, R26 ;  /* 0x0000000303147824 */ /* 0x004fe400078e021a */
[----:B-1----:R-:W-:-:S03]  /*0500*/  IMAD.WIDE.U32 R26, R26, 0x4, R10 ;  /* 0x000000041a1a7825 */ /* 0x002fc600078e000a */
[C---:B------:R-:W-:Y:S01]  /*0510*/  IADD3 R12, PT, PT, R20.reuse, R3, RZ ;  /* 0x00000003140c7210 */ /* 0x040fe20007ffe0ff */
[----:B------:R-:W-:Y:S01]  /*0520*/  IMAD.WIDE.U32 R20, R20, 0x4, R10 ;  /* 0x0000000414147825 */ /* 0x000fe200078e000a */
[----:B------:R0:W-:Y:S03]  /*0530*/  STG.E desc[UR6][R26.64], R2 ;  /* 0x000000021a007986 */ /* 0x0001e6000c101906 */
[----:B------:R-:W-:Y:S01]  /*0540*/  IMAD R16, R3, -0x3, R12 ;  /* 0xfffffffd03107824 */ /* 0x000fe200078e020c */
[----:B------:R-:W-:Y:S01]  /*0550*/  STG.E desc[UR6][R20.64], R4 ;  /* 0x0000000414007986 */ /* 0x000fe2000c101906 */
[----:B------:R-:W-:-:S03]  /*0560*/  IMAD.WIDE.U32 R18, R12, 0x4, R10 ;  /* 0x000000040c127825 */ /* 0x000fc600078e000a */
[CC--:B------:R-:W-:Y:S01]  /*0570*/  IADD3 R22, PT, PT, R16.reuse, R3.reuse, RZ ;  /* 0x0000000310167210 */ /* 0x0c0fe20007ffe0ff */
[----:B------:R-:W-:Y:S01]  /*0580*/  IMAD.WIDE.U32 R16, R16, 0x4, R10 ;  /* 0x0000000410107825 */ /* 0x000fe200078e000a */
[----:B------:R1:W-:Y:S03]  /*0590*/  STG.E desc[UR6][R18.64], R5 ;  /* 0x0000000512007986 */ /* 0x0003e6000c101906 */
[----:B------:R-:W-:Y:S01]  /*05a0*/  IMAD R28, R3, 0x5, R22 ;  /* 0x00000005031c7824 */ /* 0x000fe200078e0216 */
[----:B------:R2:W-:Y:S03]  /*05b0*/  STG.E desc[UR6][R16.64], R6 ;  /* 0x0000000610007986 */ /* 0x0005e6000c101906 */
[C---:B0-----:R-:W-:Y:S01]  /*05c0*/  IMAD.WIDE.U32 R26, R28.reuse, 0x4, R10 ;  /* 0x000000041c1a7825 */ /* 0x041fe200078e000a */
[----:B------:R-:W-:-:S03]  /*05d0*/  IADD3 R29, PT, PT, R28, R3, RZ ;  /* 0x000000031c1d7210 */ /* 0x000fc60007ffe0ff */
[----:B-1----:R-:W-:Y:S02]  /*05e0*/  IMAD R18, R3, 0x3, R24 ;  /* 0x0000000303127824 */ /* 0x002fe400078e0218 */
[----:B--2---:R-:W-:Y:S01]  /*05f0*/  IMAD.WIDE.U32 R16, R22, 0x4, R10 ;  /* 0x0000000416107825 */ /* 0x004fe200078e000a */
[----:B------:R-:W-:-:S03]  /*0600*/  IADD3 R22, PT, PT, R12, R3, RZ ;  /* 0x000000030c167210 */ /* 0x000fc60007ffe0ff */
[--C-:B------:R-:W-:Y:S01]  /*0610*/  IMAD.WIDE.U32 R12, R29, 0x4, R10.reuse ;  /* 0x000000041d0c7825 */ /* 0x100fe200078e000a */
[CC--:B------:R-:W-:Y:S01]  /*0620*/  IADD3 R21, PT, PT, R22.reuse, R3.reuse, RZ ;  /* 0x0000000316157210 */ /* 0x0c0fe20007ffe0ff */
[----:B------:R-:W-:Y:S02]  /*0630*/  STG.E desc[UR6][R16.64], R7 ;  /* 0x0000000710007986 */ /* 0x000fe4000c101906 */
[--C-:B------:R-:W-:Y:S01]  /*0640*/  IMAD.WIDE.U32 R28, R22, 0x4, R10.reuse ;  /* 0x00000004161c7825 */ /* 0x100fe200078e000a */
[C---:B------:R-:W-:Y:S01]  /*0650*/  IADD3 R22, PT, PT, R18.reuse, R3, RZ ;  /* 0x0000000312167210 */ /* 0x040fe20007ffe0ff */
[----:B------:R0:W-:Y:S02]  /*0660*/  STG.E desc[UR6][R26.64], R8 ;  /* 0x000000081a007986 */ /* 0x0001e4000c101906 */
[--C-:B------:R-:W-:Y:S02]  /*0670*/  IMAD.WIDE.U32 R18, R18, 0x4, R10.reuse ;  /* 0x0000000412127825 */ /* 0x100fe400078e000a */
[----:B------:R1:W-:Y:S04]  /*0680*/  STG.E desc[UR6][R12.64], R9 ;  /* 0x000000090c007986 */ /* 0x0003e8000c101906 */
[----:B------:R2:W-:Y:S01]  /*0690*/  STG.E desc[UR6][R28.64], R23 ;  /* 0x000000171c007986 */ /* 0x0005e2000c101906 */
[----:B0-----:R-:W-:-:S04]  /*06a0*/  IMAD.WIDE.U32 R26, R21, 0x4, R10 ;  /* 0x00000004151a7825 */ /* 0x001fc800078e000a */
[----:B------:R-:W-:Y:S01]  /*06b0*/  IMAD.WIDE.U32 R20, R24, 0x4, R10 ;  /* 0x0000000418147825 */ /* 0x000fe200078e000a */
[----:B------:R0:W-:Y:S03]  /*06c0*/  STG.E desc[UR6][R26.64], R25 ;  /* 0x000000191a007986 */ /* 0x0001e6000c101906 */
[----:B------:R-:W-:Y:S01]  /*06d0*/  IMAD R24, R3, -0x3, R22 ;  /* 0xfffffffd03187824 */ /* 0x000fe200078e0216 */
[----:B------:R3:W-:Y:S01]  /*06e0*/  STG.E desc[UR6][R20.64], R2 ;  /* 0x0000000214007986 */ /* 0x0007e2000c101906 */
[C-C-:B-1----:R-:W-:Y:S01]  /*06f0*/  IMAD.WIDE.U32 R12, R22.reuse, 0x4, R10.reuse ;  /* 0x00000004160c7825 */ /* 0x142fe200078e000a */
[----:B--2---:R-:W-:Y:S02]  /*0700*/  IADD3 R28, PT, PT, R22, R3, RZ ;  /* 0x00000003161c7210 */ /* 0x004fe40007ffe0ff */
[----:B------:R-:W-:Y:S01]  /*0710*/  STG.E desc[UR6][R18.64], R4 ;  /* 0x0000000412007986 */ /* 0x000fe2000c101906 */
[----:B------:R-:W-:-:S03]  /*0720*/  IMAD.WIDE.U32 R16, R24, 0x4, R10 ;  /* 0x0000000418107825 */ /* 0x000fc600078e000a */
[----:B------:R1:W-:Y:S01]  /*0730*/  STG.E desc[UR6][R12.64], R5 ;  /* 0x000000050c007986 */ /* 0x0003e2000c101906 */
[CC--:B0-----:R-:W-:Y:S01]  /*0740*/  IADD3 R27, PT, PT, R28.reuse, R3.reuse, RZ ;  /* 0x000000031c1b7210 */ /* 0x0c1fe20007ffe0ff */
[--C-:B------:R-:W-:Y:S01]  /*0750*/  IMAD.WIDE.U32 R28, R28, 0x4, R10.reuse ;  /* 0x000000041c1c7825 */ /* 0x100fe200078e000a */
[----:B---3--:R-:W-:Y:S01]  /*0760*/  IADD3 R20, PT, PT, R24, R3, RZ ;  /* 0x0000000318147210 */ /* 0x008fe20007ffe0ff */
[----:B------:R0:W-:Y:S01]  /*0770*/  STG.E desc[UR6][R16.64], R6 ;  /* 0x0000000610007986 */ /* 0x0001e2000c101906 */
[----:B------:R-:W-:Y:S01]  /*0780*/  LEA R24, R14, R0, 0x4 ;  /* 0x000000000e187211 */ /* 0x000fe200078e20ff */
[----:B------:R-:W-:-:S04]  /*0790*/  IMAD.WIDE.U32 R26, R27, 0x4, R10 ;  /* 0x000000041b1a7825 */ /* 0x000fc800078e000a */
[C---:B------:R-:W-:Y:S02]  /*07a0*/  IMAD R22, R3.reuse, 0x3, R24 ;  /* 0x0000000303167824 */ /* 0x040fe400078e0218 */
[----:B-1----:R-:W-:Y:S02]  /*07b0*/  IMAD R12, R3, 0x5, R20 ;  /* 0x00000005030c7824 */ /* 0x002fe400078e0214 */
[--C-:B------:R-:W-:Y:S01]  /*07c0*/  IMAD.WIDE.U32 R18, R20, 0x4, R10.reuse ;  /* 0x0000000414127825 */ /* 0x100fe200078e000a */
[-C--:B------:R-:W-:Y:S02]  /*07d0*/  IADD3 R14, PT, PT, R22, R3.reuse, RZ ;  /* 0x00000003160e7210 */ /* 0x080fe40007ffe0ff */
[C---:B------:R-:W-:Y:S01]  /*07e0*/  IADD3 R21, PT, PT, R12.reuse, R3, RZ ;  /* 0x000000030c157210 */ /* 0x040fe20007ffe0ff */
[--C-:B0-----:R-:W-:Y:S01]  /*07f0*/  IMAD.WIDE.U32 R16, R12, 0x4, R10.reuse ;  /* 0x000000040c107825 */ /* 0x101fe200078e000a */
[----:B------:R0:W-:Y:S03]  /*0800*/  STG.E desc[UR6][R18.64], R7 ;  /* 0x0000000712007986 */ /* 0x0001e6000c101906 */
[--C-:B------:R-:W-:Y:S01]  /*0810*/  IMAD.WIDE.U32 R12, R21, 0x4, R10.reuse ;  /* 0x00000004150c7825 */ /* 0x100fe200078e000a */
[----:B------:R1:W-:Y:S03]  /*0820*/  STG.E desc[UR6][R16.64], R8 ;  /* 0x0000000810007986 */ /* 0x0003e6000c101906 */
[----:B------:R-:W-:Y:S01]  /*0830*/  IMAD.WIDE.U32 R20, R24, 0x4, R10 ;  /* 0x0000000418147825 */ /* 0x000fe200078e000a */
[----:B------:R2:W-:Y:S03]  /*0840*/  STG.E desc[UR6][R12.64], R9 ;  /* 0x000000090c007986 */ /* 0x0005e6000c101906 */
[----:B------:R-:W-:Y:S01]  /*0850*/  IMAD R24, R3, -0x3, R14 ;  /* 0xfffffffd03187824 */ /* 0x000fe200078e020e */
[----:B------:R3:W-:Y:S01]  /*0860*/  STG.E desc[UR6][R28.64], R23 ;  /* 0x000000171c007986 */ /* 0x0007e2000c101906 */
[----:B0-----:R-:W-:-:S03]  /*0870*/  IMAD.WIDE.U32 R18, R22, 0x4, R10 ;  /* 0x0000000416127825 */ /* 0x001fc600078e000a */
[-C--:B------:R-:W-:Y:S01]  /*0880*/  IADD3 R22, PT, PT, R24, R3.reuse, RZ ;  /* 0x0000000318167210 */ /* 0x080fe20007ffe0ff */
[----:B------:R0:W-:Y:S01]  /*0890*/  STG.E desc[UR6][R26.64], R25 ;  /* 0x000000191a007986 */ /* 0x0001e2000c101906 */
[C-C-:B-1----:R-:W-:Y:S01]  /*08a0*/  IMAD.WIDE.U32 R16, R14.reuse, 0x4, R10.reuse ;  /* 0x000000040e107825 */ /* 0x142fe200078e000a */
[----:B------:R-:W-:Y:S02]  /*08b0*/  IADD3 R14, PT, PT, R14, R3, RZ ;  /* 0x000000030e0e7210 */ /* 0x000fe40007ffe0ff */
[----:B------:R1:W-:Y:S01]  /*08c0*/  STG.E desc[UR6][R20.64], R2 ;  /* 0x0000000214007986 */ /* 0x0003e2000c101906 */
[----:B--2---:R-:W-:-:S03]  /*08d0*/  IMAD.WIDE.U32 R12, R24, 0x4, R10 ;  /* 0x00000004180c7825 */ /* 0x004fc600078e000a */
[----:B------:R-:W-:Y:S01]  /*08e0*/  STG.E desc[UR6][R18.64], R4 ;  /* 0x0000000412007986 */ /* 0x000fe2000c101906 */
[C---:B------:R-:W-:Y:S02]  /*08f0*/  IMAD R24, R3.reuse, 0x3, R15 ;  /* 0x0000000303187824 */ /* 0x040fe400078e020f */
[----:B---3--:R-:W-:Y:S01]  /*0900*/  IMAD.WIDE.U32 R28, R22, 0x4, R10 ;  /* 0x00000004161c7825 */ /* 0x008fe200078e000a */
[----:B------:R2:W-:Y:S03]  /*0910*/  STG.E desc[UR6][R16.64], R5 ;  /* 0x0000000510007986 */ /* 0x0005e6000c101906 */
[----:B0-----:R-:W-:Y:S01]  /*0920*/  IMAD R26, R3, 0x5, R22 ;  /* 0x00000005031a7824 */ /* 0x001fe200078e0216 */
[-C--:B------:R-:W-:Y:S01]  /*0930*/  IADD3 R22, PT, PT, R24, R3.reuse, RZ ;  /* 0x0000000318167210 */ /* 0x080fe20007ffe0ff */
[----:B------:R0:W-:Y:S03]  /*0940*/  STG.E desc[UR6][R12.64], R6 ;  /* 0x000000060c007986 */ /* 0x0001e6000c101906 */
[CC--:B-1----:R-:W-:Y:S01]  /*0950*/  IADD3 R21, PT, PT, R26.reuse, R3.reuse, RZ ;  /* 0x000000031a157210 */ /* 0x0c2fe20007ffe0ff */
[----:B------:R-:W-:Y:S01]  /*0960*/  IMAD.WIDE.U32 R26, R26, 0x4, R10 ;  /* 0x000000041a1a7825 */ /* 0x000fe200078e000a */
[----:B------:R1:W-:Y:S01]  /*0970*/  STG.E desc[UR6][R28.64], R7 ;  /* 0x000000071c007986 */ /* 0x0003e2000c101906 */
[----:B--2---:R-:W-:-:S02]  /*0980*/  IADD3 R17, PT, PT, R14, R3, RZ ;  /* 0x000000030e117210 */ /* 0x004fc40007ffe0ff */
[--C-:B------:R-:W-:Y:S01]  /*0990*/  IMAD.WIDE.U32 R20, R21, 0x4, R10.reuse ;  /* 0x0000000415147825 */ /* 0x100fe200078e000a */
[----:B------:R-:W-:Y:S03]  /*09a0*/  STG.E desc[UR6][R26.64], R8 ;  /* 0x000000081a007986 */ /* 0x000fe6000c101906 */
[--C-:B------:R-:W-:Y:S01]  /*09b0*/  IMAD.WIDE.U32 R18, R14, 0x4, R10.reuse ;  /* 0x000000040e127825 */ /* 0x100fe200078e000a */
[----:B------:R-:W-:Y:S03]  /*09c0*/  STG.E desc[UR6][R20.64], R9 ;  /* 0x0000000914007986 */ /* 0x000fe6000c101906 */
[----:B0-----:R-:W-:Y:S01]  /*09d0*/  IMAD.WIDE.U32 R12, R24, 0x4, R10 ;  /* 0x00000004180c7825 */ /* 0x001fe200078e000a */
[----:B------:R0:W-:Y:S03]  /*09e0*/  STG.E desc[UR6][R18.64], R23 ;  /* 0x0000001712007986 */ /* 0x0001e6000c101906 */
[----:B-1----:R-:W-:-:S02]  /*09f0*/  IMAD R28, R3, -0x3, R22 ;  /* 0xfffffffd031c7824 */ /* 0x002fc400078e0216 */
[----:B------:R-:W-:-:S04]  /*0a00*/  IMAD.WIDE.U32 R16, R17, 0x4, R10 ;  /* 0x0000000411107825 */ /* 0x000fc800078e000a */
[--C-:B------:R-:W-:Y:S01]  /*0a10*/  IMAD.WIDE.U32 R14, R15, 0x4, R10.reuse ;  /* 0x000000040f0e7825 */ /* 0x100fe200078e000a */
[----:B------:R-:W-:Y:S01]  /*0a20*/  STG.E desc[UR6][R16.64], R25 ;  /* 0x0000001910007986 */ /* 0x000fe2000c101906 */
[-C--:B0-----:R-:W-:Y:S02]  /*0a30*/  IADD3 R18, PT, PT, R28, R3.reuse, RZ ;  /* 0x000000031c127210 */ /* 0x081fe40007ffe0ff */
[C---:B------:R-:W-:Y:S01]  /*0a40*/  IMAD.WIDE.U32 R26, R22.reuse, 0x4, R10 ;  /* 0x00000004161a7825 */ /* 0x040fe200078e000a */
[-C--:B------:R-:W-:Y:S01]  /*0a50*/  IADD3 R22, PT, PT, R22, R3.reuse, RZ ;  /* 0x0000000316167210 */ /* 0x080fe20007ffe0ff */
[----:B------:R0:W-:Y:S02]  /*0a60*/  STG.E desc[UR6][R14.64], R2 ;  /* 0x000000020e007986 */ /* 0x0001e4000c101906 */
[----:B------:R-:W-:Y:S01]  /*0a70*/  IMAD R24, R3, 0x5, R18 ;  /* 0x0000000503187824 */ /* 0x000fe200078e0212 */
[-C--:B------:R-:W-:Y:S01]  /*0a80*/  IADD3 R21, PT, PT, R22, R3.reuse, RZ ;  /* 0x0000000316157210 */ /* 0x080fe20007ffe0ff */
[--C-:B------:R-:W-:Y:S01]  /*0a90*/  IMAD.WIDE.U32 R28, R28, 0x4, R10.reuse ;  /* 0x000000041c1c7825 */ /* 0x100fe200078e000a */
[----:B------:R1:W-:Y:S02]  /*0aa0*/  STG.E desc[UR6][R12.64], R4 ;  /* 0x000000040c007986 */ /* 0x0003e4000c101906 */
[C---:B------:R-:W-:Y:S01]  /*0ab0*/  IADD3 R19, PT, PT, R24.reuse, R3, RZ ;  /* 0x0000000318137210 */ /* 0x040fe20007ffe0ff */
[--C-:B------:R-:W-:Y:S01]  /*0ac0*/  IMAD.WIDE.U32 R20, R21, 0x4, R10.reuse ;  /* 0x0000000415147825 */ /* 0x100fe200078e000a */
[----:B------:R3:W-:Y:S03]  /*0ad0*/  STG.E desc[UR6][R26.64], R5 ;  /* 0x000000051a007986 */ /* 0x0007e6000c101906 */
[--C-:B0-----:R-:W-:Y:S01]  /*0ae0*/  IMAD.WIDE.U32 R14, R24, 0x4, R10.reuse ;  /* 0x00000004180e7825 */ /* 0x101fe200078e000a */
[----:B------:R3:W-:Y:S03]  /*0af0*/  STG.E desc[UR6][R28.64], R6 ;  /* 0x000000061c007986 */ /* 0x0007e6000c101906 */
[----:B------:R-:W-:-:S04]  /*0b00*/  IMAD.WIDE.U32 R16, R19, 0x4, R10 ;  /* 0x0000000413107825 */ /* 0x000fc800078e000a */
[----:B-1----:R-:W-:-:S04]  /*0b10*/  IMAD.WIDE.U32 R12, R18, 0x4, R10 ;  /* 0x00000004120c7825 */ /* 0x002fc800078e000a */
[----:B------:R-:W-:Y:S01]  /*0b20*/  IMAD.WIDE.U32 R18, R22, 0x4, R10 ;  /* 0x0000000416127825 */ /* 0x000fe200078e000a */
[----:B------:R3:W-:Y:S04]  /*0b30*/  STG.E desc[UR6][R12.64], R7 ;  /* 0x000000070c007986 */ /* 0x0007e8000c101906 */
[----:B------:R3:W-:Y:S04]  /*0b40*/  STG.E desc[UR6][R14.64], R8 ;  /* 0x000000080e007986 */ /* 0x0007e8000c101906 */
[----:B------:R3:W-:Y:S04]  /*0b50*/  STG.E desc[UR6][R16.64], R9 ;  /* 0x0000000910007986 */ /* 0x0007e8000c101906 */
[----:B------:R3:W-:Y:S04]  /*0b60*/  STG.E desc[UR6][R18.64], R23 ;  /* 0x0000001712007986 */ /* 0x0007e8000c101906 */
[----:B------:R3:W-:Y:S01]  /*0b70*/  STG.E desc[UR6][R20.64], R25 ;  /* 0x0000001914007986 */ /* 0x0007e2000c101906 */
[----:B------:R-:W-:Y:S05]  /*0b80*/  BRA.U UP0, `(.L_x_33) ;  /* 0xfffffff900387547 */ /* 0x000fea000b83ffff */
[----:B------:R-:W-:Y:S05]  /*0b90*/  EXIT ;  /* 0x000000000000794d */ /* 0x000fea0003800000 */
.L_x_34:
        /* <DEDUP_REMOVED lines=14> */
.L_x_38:


//--------------------- .nv.shared._Z9Cu_StreamiiPiPf --------------------------
	.section	.nv.shared._Z9Cu_StreamiiPiPf,"aw",@nobits
	.sectionflags	@""
	.align	4
.nv.shared._Z9Cu_StreamiiPiPf:
	.zero		1376


//--------------------- .nv.shared.reserved.0     --------------------------
	.section	.nv.shared.reserved.0,"aw",@nobits
	.weak		__nv_reservedSMEM_offset_0_alias
	.size		__nv_reservedSMEM_offset_0_alias, 0, 64
	.other		__nv_reservedSMEM_offset_0_alias,@"STO_CUDA_RESERVED_SHARED STV_DEFAULT"
__nv_reservedSMEM_offset_0_alias:
	.zero		0
	.zero		64


//--------------------- .nv.shared._Z10Cu_CollideiifPiPf --------------------------
	.section	.nv.shared._Z10Cu_CollideiifPiPf,"aw",@nobits
	.sectionflags	@""
	.align	4
.nv.shared._Z10Cu_CollideiifPiPf:
	.zero		1088


//--------------------- .nv.shared._Z23Cu_SetInitialConditionsiiPfffff --------------------------
	.section	.nv.shared._Z23Cu_SetInitialConditionsiiPfffff,"aw",@nobits
	.sectionflags	@""
	.align	4
.nv.shared._Z23Cu_SetInitialConditionsiiPfffff:
	.zero		1088


//--------------------- .nv.constant0._Z9Cu_StreamiiPiPf --------------------------
	.section	.nv.constant0._Z9Cu_StreamiiPiPf,"a",@progbits
	.sectionflags	@""
	.align	4
.nv.constant0._Z9Cu_StreamiiPiPf:
	.zero		920


//--------------------- .nv.constant0._Z10Cu_CollideiifPiPf --------------------------
	.section	.nv.constant0._Z10Cu_CollideiifPiPf,"a",@progbits
	.sectionflags	@""
	.align	4
.nv.constant0._Z10Cu_CollideiifPiPf:
	.zero		928


//--------------------- .nv.constant0._Z23Cu_SetInitialConditionsiiPfffff --------------------------
	.section	.nv.constant0._Z23Cu_SetInitialConditionsiiPfffff,"a",@progbits
	.sectionflags	@""
	.align	4
.nv.constant0._Z23Cu_SetInitialConditionsiiPfffff:
	.zero		928


//--------------------- SYMBOLS --------------------------

	.type		.nv.reservedSmem.offset0,@object
	.size		.nv.reservedSmem.offset0,0x4
	.type		.nv.reservedSmem.cap,@object
	.size		.nv.reservedSmem.cap,0x4
